def gluon_wgmma(
    a_ptr,
    b_ptr,
    c_ptr,
    M,
    N,
    K,
    stride_am,
    stride_bk,
    stride_cm,
    BLOCK_M: gl.constexpr,
    BLOCK_N: gl.constexpr,
    BLOCK_K: gl.constexpr,
    DTYPE: gl.constexpr,
    A_LAYOUT: gl.constexpr,
    B_LAYOUT: gl.constexpr,
    C_LAYOUT: gl.constexpr,
    B_SHAPE: gl.constexpr,
    TRANS_B: gl.constexpr,
    NUM_BUFFERS: gl.constexpr,
    NUM_WARPS: gl.constexpr,
):
    a_desc = tma.make_tensor_descriptor(
        a_ptr, [M, K], [stride_am, 1], [BLOCK_M, BLOCK_K], A_LAYOUT
    )
    b_desc = tma.make_tensor_descriptor(
        b_ptr,
        [N, K] if TRANS_B else [K, N],
        [stride_bk, 1],
        B_SHAPE,
        B_LAYOUT,
    )
    c_desc = tma.make_tensor_descriptor(
        c_ptr, [M, N], [stride_cm, 1], [BLOCK_M, BLOCK_N], C_LAYOUT
    )

    a_bufs = gl.allocate_shared_memory(
        DTYPE, [NUM_BUFFERS, BLOCK_M, BLOCK_K], A_LAYOUT
    )
    b_bufs = gl.allocate_shared_memory(DTYPE, [NUM_BUFFERS] + B_SHAPE, B_LAYOUT)

    pid_m = gl.program_id(0)
    pid_n = gl.program_id(1)
    off_m = pid_m * BLOCK_M
    off_n = pid_n * BLOCK_N

    mma_layout: gl.constexpr = pick_wgmma_layout(DTYPE, BLOCK_M, BLOCK_N, NUM_WARPS)
    acc = warpgroup_mma_init(
        gl.zeros((BLOCK_M, BLOCK_N), dtype=gl.float32, layout=mma_layout)
    )

    bars = gl.allocate_shared_memory(
        gl.int64, [NUM_BUFFERS, 1], mbarrier.MBarrierLayout()
    )
    for i in gl.static_range(NUM_BUFFERS):
        mbarrier.init(bars.index(i), count=1)
    idx = 0
    phase = 0

    for k in range(0, K, BLOCK_K):
        a = a_bufs.index(idx)
        b = b_bufs.index(idx)
        bar = bars.index(idx)
        mbarrier.expect(bar, a_desc.block_type.nbytes + b_desc.block_type.nbytes)
        tma.async_copy_global_to_shared(a_desc, [off_m, k], bar, a)
        tma.async_copy_global_to_shared(
            b_desc, [off_n, k] if TRANS_B else [k, off_n], bar, b
        )
        mbarrier.wait(bar, phase=phase)

        if TRANS_B:
            b = b.permute((1, 0))
        acc = warpgroup_mma_wait(num_outstanding=0, deps=(acc,))
        acc = warpgroup_mma(a, b, acc, is_async=True)

        idx += 1
        if idx == NUM_BUFFERS:
            idx = 0
            phase ^= 1

    acc = warpgroup_mma_wait(num_outstanding=0, deps=(acc,))
    for i in gl.static_range(NUM_BUFFERS):
        mbarrier.invalidate(bars.index(i))

    c_smem = gl.allocate_shared_memory(DTYPE, [BLOCK_M, BLOCK_N], C_LAYOUT)
    c_smem.store(acc.to(DTYPE))
    fence_async_shared()
    tma.async_copy_shared_to_global(c_desc, [off_m, off_n], c_smem)
    tma.store_wait(pendings=0)

# config = {"BLOCK_K": 128, "BLOCK_M": 128, "BLOCK_N": 128, "arch": "sm_90", "dtype": "bf16", "num_buffers": 1, "num_warps": 4, "trans_b": 1}
# arch = sm_90


// ===== COMPILED SASS (sm_90a) =====

	.target	sm_90a

	.elftype	@"ET_EXEC"


//--------------------- .note.nv.tkinfo           --------------------------
	.section	.note.nv.tkinfo,"",@"SHT_NOTE"
	.sectionflags	@"SHF_NOTE_NV_TKINFO"
	.tkinfo
        /*0018*/ 	.word	0x00000002
        /*0030*/ 	.string	""
        /*0030*/ 	.string	"ptxas"
        /*0030*/ 	.string	"Cuda compilation tools, release 13.0, V13.0.88"
        /*0030*/ 	.string	"Build cuda_13.0.r13.0/compiler.36424714_0"
        /*0030*/ 	.string	"-v  -suppress-debug-info  -lineinfo  -arch sm_90a "



//--------------------- .note.nv.cuinfo           --------------------------
	.section	.note.nv.cuinfo,"",@"SHT_NOTE"
	.sectionflags	@"SHF_NOTE_NV_CUINFO"
        /*0018*/ 	.short	0x0002
        /*001a*/ 	.short	0x005a
        /*001c*/ 	.short	0x0082
	.zero		2


//--------------------- .nv.info                  --------------------------
	.section	.nv.info,"",@"SHT_CUDA_INFO"
	.align	4


	//----- nvinfo : EIATTR_REGCOUNT
	.align		4
        /*0000*/ 	.byte	0x04, 0x2f
        /*0002*/ 	.short	(.L_1 - .L_0)
	.align		4
.L_0:
        /*0004*/ 	.word	index@(gluon_wgmma)
        /*0008*/ 	.word	0x0000009a


	//----- nvinfo : EIATTR_FRAME_SIZE
	.align		4
.L_1:
        /*000c*/ 	.byte	0x04, 0x11
        /*000e*/ 	.short	(.L_3 - .L_2)
	.align		4
.L_2:
        /*0010*/ 	.word	index@(gluon_wgmma)
        /*0014*/ 	.word	0x00000000


	//----- nvinfo : EIATTR_MIN_STACK_SIZE
	.align		4
.L_3:
        /*0018*/ 	.byte	0x04, 0x12
        /*001a*/ 	.short	(.L_5 - .L_4)
	.align		4
.L_4:
        /*001c*/ 	.word	index@(gluon_wgmma)
        /*0020*/ 	.word	0x00000000
.L_5:


//--------------------- .nv.compat                --------------------------
	.section	.nv.compat,"",@"SHT_CUDA_COMPAT_INFO"
	.align	4
        /*0000*/ 	.byte	0x02, 0x09, 0x01, 0x00, 0x02, 0x02, 0x04, 0x00, 0x02, 0x05, 0x05, 0x00, 0x03, 0x07, 0x01, 0x01
        /*0010*/ 	.byte	0x02, 0x03, 0x03, 0x00, 0x02, 0x06, 0x01, 0x00, 0x04, 0x0b, 0x08, 0x00, 0x00, 0x00, 0x00, 0x00
        /*0020*/ 	.byte	0x00, 0x00, 0x00, 0x00


//--------------------- .nv.info.gluon_wgmma      --------------------------
	.section	.nv.info.gluon_wgmma,"",@"SHT_CUDA_INFO"
	.sectionflags	@""
	.align	4


	//----- nvinfo : EIATTR_CUDA_API_VERSION
	.align		4
        /*0000*/ 	.byte	0x04, 0x37
        /*0002*/ 	.short	(.L_7 - .L_6)
.L_6:
        /*0004*/ 	.word	0x00000082


	//----- nvinfo : EIATTR_KPARAM_INFO
	.align		4
.L_7:
        /*0008*/ 	.byte	0x04, 0x17
        /*000a*/ 	.short	(.L_9 - .L_8)
.L_8:
        /*000c*/ 	.word	0x00000000
        /*0010*/ 	.short	0x000a
        /*0012*/ 	.short	0x0048
        /*0014*/ 	.byte	0x00, 0xf4, 0x21, 0x00


	//----- nvinfo : EIATTR_KPARAM_INFO
	.align		4
.L_9:
        /*0018*/ 	.byte	0x04, 0x17
        /*001a*/ 	.short	(.L_11 - .L_10)
.L_10:
        /*001c*/ 	.word	0x00000000
        /*0020*/ 	.short	0x0009
        /*0022*/ 	.short	0x0040
        /*0024*/ 	.byte	0x00, 0xf4, 0x21, 0x00


	//----- nvinfo : EIATTR_KPARAM_INFO
	.align		4
.L_11:
        /*0028*/ 	.byte	0x04, 0x17
        /*002a*/ 	.short	(.L_13 - .L_12)
.L_12:
        /*002c*/ 	.word	0x00000000
        /*0030*/ 	.short	0x0008
        /*0032*/ 	.short	0x0038
        /*0034*/ 	.byte	0x00, 0xf0, 0x21, 0x00


	//----- nvinfo : EIATTR_KPARAM_INFO
	.align		4
.L_13:
        /*0038*/ 	.byte	0x04, 0x17
        /*003a*/ 	.short	(.L_15 - .L_14)
.L_14:
        /*003c*/ 	.word	0x00000000
        /*0040*/ 	.short	0x0007
        /*0042*/ 	.short	0x0030
        /*0044*/ 	.byte	0x00, 0xf0, 0x21, 0x00


	//----- nvinfo : EIATTR_KPARAM_INFO
	.align		4
.L_15:
        /*0048*/ 	.byte	0x04, 0x17
        /*004a*/ 	.short	(.L_17 - .L_16)
.L_16:
        /*004c*/ 	.word	0x00000000
        /*0050*/ 	.short	0x0006
        /*0052*/ 	.short	0x0028
        /*0054*/ 	.byte	0x00, 0xf0, 0x21, 0x00


	//----- nvinfo : EIATTR_KPARAM_INFO
	.align		4
.L_17:
        /*0058*/ 	.byte	0x04, 0x17
        /*005a*/ 	.short	(.L_19 - .L_18)
.L_18:
        /*005c*/ 	.word	0x00000000
        /*0060*/ 	.short	0x0005
        /*0062*/ 	.short	0x0020
        /*0064*/ 	.byte	0x00, 0xf0, 0x11, 0x00


	//----- nvinfo : EIATTR_KPARAM_INFO
	.align		4
.L_19:
        /*0068*/ 	.byte	0x04, 0x17
        /*006a*/ 	.short	(.L_21 - .L_20)
.L_20:
        /*006c*/ 	.word	0x00000000
        /*0070*/ 	.short	0x0004
        /*0072*/ 	.short	0x001c
        /*0074*/ 	.byte	0x00, 0xf0, 0x11, 0x00


	//----- nvinfo : EIATTR_KPARAM_INFO
	.align		4
.L_21:
        /*0078*/ 	.byte	0x04, 0x17
        /*007a*/ 	.short	(.L_23 - .L_22)
.L_22:
        /*007c*/ 	.word	0x00000000
        /*0080*/ 	.short	0x0003
        /*0082*/ 	.short	0x0018
        /*0084*/ 	.byte	0x00, 0xf0, 0x11, 0x00


	//----- nvinfo : EIATTR_KPARAM_INFO
	.align		4
.L_23:
        /*0088*/ 	.byte	0x04, 0x17
        /*008a*/ 	.short	(.L_25 - .L_24)
.L_24:
        /*008c*/ 	.word	0x00000000
        /*0090*/ 	.short	0x0002
        /*0092*/ 	.short	0x0010
        /*0094*/ 	.byte	0x00, 0xf4, 0x21, 0x00


	//----- nvinfo : EIATTR_KPARAM_INFO
	.align		4
.L_25:
        /*0098*/ 	.byte	0x04, 0x17
        /*009a*/ 	.short	(.L_27 - .L_26)
.L_26:
        /*009c*/ 	.word	0x00000000
        /*00a0*/ 	.short	0x0001
        /*00a2*/ 	.short	0x0008
        /*00a4*/ 	.byte	0x00, 0xf4, 0x21, 0x00


	//----- nvinfo : EIATTR_KPARAM_INFO
	.align		4
.L_27:
        /*00a8*/ 	.byte	0x04, 0x17
        /*00aa*/ 	.short	(.L_29 - .L_28)
.L_28:
        /*00ac*/ 	.word	0x00000000
        /*00b0*/ 	.short	0x0000
        /*00b2*/ 	.short	0x0000
        /*00b4*/ 	.byte	0x00, 0xf4, 0x21, 0x00


	//----- nvinfo : EIATTR_SPARSE_MMA_MASK
	.align		4
.L_29:
        /*00b8*/ 	.byte	0x03, 0x50
        /*00ba*/ 	.short	0x0000


	//----- nvinfo : EIATTR_MAXREG_COUNT
	.align		4
        /*00bc*/ 	.byte	0x03, 0x1b
        /*00be*/ 	.short	0x00ff


	//----- nvinfo : EIATTR_NUM_BARRIERS
	.align		4
        /*00c0*/ 	.byte	0x02, 0x4c
        /*00c2*/ 	.byte	0x01
	.zero		1


	//----- nvinfo : EIATTR_MERCURY_ISA_VERSION
	.align		4
        /*00c4*/ 	.byte	0x03, 0x5f
        /*00c6*/ 	.short	0x0101


	//----- nvinfo : EIATTR_INT_WARP_WIDE_INSTR_OFFSETS
	.align		4
        /*00c8*/ 	.byte	0x04, 0x31
        /*00ca*/ 	.short	(.L_31 - .L_30)


	//   ....[0]....
.L_30:
        /*00cc*/ 	.word	0x00001750


	//   ....[1]....
        /*00d0*/ 	.word	0x000017f0


	//   ....[2]....
        /*00d4*/ 	.word	0x00002020


	//   ....[3]....
        /*00d8*/ 	.word	0x00002030


	//   ....[4]....
        /*00dc*/ 	.word	0x000020f0


	//   ....[5]....
        /*00e0*/ 	.word	0x00002110


	//   ....[6]....
        /*00e4*/ 	.word	0x00002650


	//   ....[7]....
        /*00e8*/ 	.word	0x000026b0


	//----- nvinfo : EIATTR_COOP_GROUP_MASK_REGIDS
	.align		4
.L_31:
        /*00ec*/ 	.byte	0x04, 0x29
        /*00ee*/ 	.short	(.L_33 - .L_32)


	//   ....[0]....
.L_32:
        /*00f0*/ 	.word	0xffffffff


	//   ....[1]....
        /*00f4*/ 	.word	0xffffffff


	//   ....[2]....
        /*00f8*/ 	.word	0xffffffff


	//----- nvinfo : EIATTR_COOP_GROUP_INSTR_OFFSETS
	.align		4
.L_33:
        /*00fc*/ 	.byte	0x04, 0x28
        /*00fe*/ 	.short	(.L_35 - .L_34)


	//   ....[0]....
.L_34:
        /*0100*/ 	.word	0x00000140


	//   ....[1]....
        /*0104*/ 	.word	0x00000740


	//   ....[2]....
        /*0108*/ 	.word	0x00000d90


	//----- nvinfo : EIATTR_MBARRIER_INSTR_OFFSETS
	.align		4
.L_35:
        /*010c*/ 	.byte	0x04, 0x39
        /*010e*/ 	.short	(.L_37 - .L_36)


	//   ....[0]....
.L_36:
        /*0110*/ 	.word	0x00001860
        /*0114*/ 	.word	0x000000ff
        /*0118*/ 	.word	0x00010000
        /*011c*/ 	.short	0x0100
        /*011e*/ 	.byte	0x3c
	.zero		1


	//   ....[1]....
        /*0120*/ 	.word	0x00002190
        /*0124*/ 	.word	0x000000ff
        /*0128*/ 	.word	0x00010000
        /*012c*/ 	.short	0x010a
        /*012e*/ 	.byte	0x3c
	.zero		1


	//   ....[2]....
        /*0130*/ 	.word	0x00002630
        /*0134*/ 	.word	0x000000ff
        /*0138*/ 	.word	0x00010000
        /*013c*/ 	.short	0x0108
        /*013e*/ 	.byte	0x3c
	.zero		1


	//   ....[3]....
        /*0140*/ 	.word	0x00002c30
        /*0144*/ 	.word	0x000000ff
        /*0148*/ 	.word	0x00010000
        /*014c*/ 	.short	0x010a
        /*014e*/ 	.byte	0x3c
	.zero		1


	//----- nvinfo : EIATTR_NUM_MBARRIERS
	.align		4
.L_37:
        /*0150*/ 	.byte	0x03, 0x38
        /*0152*/ 	.short	0x0001


	//----- nvinfo : EIATTR_EXIT_INSTR_OFFSETS
	.align		4
        /*0154*/ 	.byte	0x04, 0x1c
        /*0156*/ 	.short	(.L_39 - .L_38)


	//   ....[0]....
.L_38:
        /*0158*/ 	.word	0x00002c20


	//----- nvinfo : EIATTR_REQNTID
	.align		4
.L_39:
        /*015c*/ 	.byte	0x04, 0x10
        /*015e*/ 	.short	(.L_41 - .L_40)
.L_40:
        /*0160*/ 	.word	0x00000080
        /*0164*/ 	.word	0x00000001
        /*0168*/ 	.word	0x00000001


	//----- nvinfo : EIATTR_CRS_STACK_SIZE
	.align		4
.L_41:
        /*016c*/ 	.byte	0x04, 0x1e
        /*016e*/ 	.short	(.L_43 - .L_42)
.L_42:
        /*0170*/ 	.word	0x00000000


	//----- nvinfo : EIATTR_CBANK_PARAM_SIZE
	.align		4
.L_43:
        /*0174*/ 	.byte	0x03, 0x19
        /*0176*/ 	.short	0x0050


	//----- nvinfo : EIATTR_PARAM_CBANK
	.align		4
        /*0178*/ 	.byte	0x04, 0x0a
        /*017a*/ 	.short	(.L_45 - .L_44)
	.align		4
.L_44:
        /*017c*/ 	.word	index@(.nv.constant0.gluon_wgmma)
        /*0180*/ 	.short	0x0210
        /*0182*/ 	.short	0x0050


	//----- nvinfo : EIATTR_SW_WAR
	.align		4
.L_45:
        /*0184*/ 	.byte	0x04, 0x36
        /*0186*/ 	.short	(.L_47 - .L_46)
.L_46:
        /*0188*/ 	.word	0x00000008
.L_47:


//--------------------- .nv.callgraph             --------------------------
	.section	.nv.callgraph,"",@"SHT_CUDA_CALLGRAPH"
	.align	4
	.sectionentsize	8
	.align		4
        /*0000*/ 	.word	0x00000000
	.align		4
        /*0004*/ 	.word	0xffffffff
	.align		4
        /*0008*/ 	.word	0x00000000
	.align		4
        /*000c*/ 	.word	0xfffffffe
	.align		4
        /*0010*/ 	.word	0x00000000
	.align		4
        /*0014*/ 	.word	0xfffffffd
	.align		4
        /*0018*/ 	.word	0x00000000
	.align		4
        /*001c*/ 	.word	0xfffffffc


//--------------------- .text.gluon_wgmma         --------------------------
	.section	.text.gluon_wgmma,"ax",@progbits
	.align	128
        .global         gluon_wgmma
        .type           gluon_wgmma,@function
        .size           gluon_wgmma,(.L_x_52 - gluon_wgmma)
        .other          gluon_wgmma,@"STO_CUDA_ENTRY STV_DEFAULT"
gluon_wgmma:
.text.gluon_wgmma:
[----:B------:R-:W-:Y:S01]  /*0000*/  LDC R1, c[0x0][0x28] ;  /* 0x00000a00ff017b82 */ /* 0x000fe20000000800 */
[----:B------:R-:W1:Y:S07]  /*0010*/  S2R R2, SR_TID.X ;  /* 0x0000000000027919 */ /* 0x000e6e0000002100 */
[----:B------:R-:W2:Y:S01]  /*0020*/  S2UR UR4, SR_CgaCtaId ;  /* 0x00000000000479c3 */ /* 0x000ea20000008800 */
[----:B------:R-:W-:Y:S01]  /*0030*/  UMOV UR60, 0x400 ;  /* 0x00000400003c7882 */ /* 0x000fe20000000000 */
[----:B------:R-:W-:Y:S01]  /*0040*/  ULDC UR6, c[0x0][0xc] ;  /* 0x0000030000067ab9 */ /* 0x000fe20000000800 */
[----:B------:R-:W-:Y:S05]  /*0050*/  BSSY B0, `(.L_x_0) ;  /* 0x0000020000007945 */ /* 0x000fea0003800000 */
[----:B------:R-:W3:Y:S08]  /*0060*/  LDC R9, c[0x0][0x228] ;  /* 0x00008a00ff097b82 */ /* 0x000ef00000000800 */
[----:B------:R-:W4:Y:S08]  /*0070*/  LDC R14, c[0x0][0x230] ;  /* 0x00008c00ff0e7b82 */ /* 0x000f300000000800 */
[----:B------:R-:W-:Y:S01]  /*0080*/  S2UR UR8, SR_CTAID.Y ;  /* 0x00000000000879c3 */ /* 0x000fe20000002600 */
[----:B--2---:R-:W-:-:S03]  /*0090*/  ULEA UR60, UR4, UR60, 0x18 ;  /* 0x0000003c043c7291 */ /* 0x004fc6000f8ec03f */
[----:B------:R-:W-:Y:S01]  /*00a0*/  ULDC UR4, c[0x0][0x10] ;  /* 0x0000040000047ab9 */ /* 0x000fe20000000800 */
[----:B-1----:R-:W-:-:S03]  /*00b0*/  LOP3.LUT R8, R2, 0x7f, RZ, 0xc0, !PT ;  /* 0x0000007f02087812 */ /* 0x002fc600078ec0ff */
[----:B------:R-:W1:Y:S01]  /*00c0*/  S2UR UR5, SR_CTAID.Z ;  /* 0x00000000000579c3 */ /* 0x000e620000002700 */
[----:B---3--:R-:W-:Y:S01]  /*00d0*/  VIADD R9, R9, 0xffffffff ;  /* 0xffffffff09097836 */ /* 0x008fe20000000000 */
[C---:B------:R-:W-:Y:S02]  /*00e0*/  ISETP.GE.U32.AND P0, PT, R8.reuse, 0x20, PT ;  /* 0x000000200800780c */ /* 0x040fe40003f06070 */
[C---:B------:R-:W-:Y:S02]  /*00f0*/  ISETP.NE.U32.AND P1, PT, R8.reuse, RZ, PT ;  /* 0x000000ff0800720c */ /* 0x040fe40003f25070 */
[----:B------:R-:W-:Y:S02]  /*0100*/  LEA R13, R8, UR60, 0x2 ;  /* 0x0000003c080d7c11 */ /* 0x000fe4000f8e10ff */
[----:B------:R-:W2:Y:S01]  /*0110*/  S2UR UR7, SR_CTAID.X ;  /* 0x00000000000779c3 */ /* 0x000ea20000002500 */
[----:B----4-:R-:W-:-:S06]  /*0120*/  VIADD R6, R14, 0xffffffff ;  /* 0xffffffff0e067836 */ /* 0x010fcc0000000000 */
[----:B------:R3:W-:Y:S01]  /*0130*/  @!P0 STS [R13], RZ ;  /* 0x000000ff0d008388 */ /* 0x0007e20000000800 */
[----:B------:R-:W-:-:S03]  /*0140*/  NOP ;  /* 0x0000000000007918 */ /* 0x000fc60000000000 */
[----:B------:R3:W-:Y:S01]  /*0150*/  @!P1 STS [UR60+0x24], R9 ;  /* 0x00002409ff009988 */ /* 0x0007e2000800083c */
[----:B-1----:R-:W-:-:S03]  /*0160*/  UIMAD UR4, UR5, UR4, UR8 ;  /* 0x00000004050472a4 */ /* 0x002fc6000f8e0208 */
[----:B------:R3:W-:Y:S01]  /*0170*/  @!P1 STS [UR60+0x20], R6 ;  /* 0x00002006ff009988 */ /* 0x0007e2000800083c */
[----:B------:R-:W-:Y:S01]  /*0180*/  ULDC.64 UR8, c[0x0][0x250] ;  /* 0x0000940000087ab9 */ /* 0x000fe20000000a00 */
[----:B--2---:R-:W-:-:S04]  /*0190*/  UIMAD UR4, UR4, UR6, UR7 ;  /* 0x00000006040472a4 */ /* 0x004fc8000f8e0207 */
[----:B------:R-:W-:-:S04]  /*01a0*/  UIMAD UR6, UR4, 0x180, URZ ;  /* 0x00000180040678a4 */ /* 0x000fc8000f8e023f */
[----:B------:R-:W-:-:S04]  /*01b0*/  UIADD3 UR4, UP0, UR6, UR8, URZ ;  /* 0x0000000806047290 */ /* 0x000fc8000ff1e03f */
[----:B------:R-:W-:Y:S02]  /*01c0*/  ULEA.HI.X.SX32 UR61, UR6, UR9, 0x1, UP0 ;  /* 0x00000009063d7291 */ /* 0x000fe400080f0e3f */
[----:B------:R-:W-:Y:S01]  /*01d0*/  IMAD.U32 R7, RZ, RZ, UR4 ;  /* 0x00000004ff077e24 */ /* 0x000fe2000f8e00ff */
[----:B---3--:R-:W-:Y:S09]  /*01e0*/  @P1 BRA `(.L_x_1) ;  /* 0x0000000000181947 */ /* 0x008ff20003800000 */
[----:B------:R-:W1:Y:S01]  /*01f0*/  LDS R0, [UR60+0x8] ;  /* 0x0000083cff007984 */ /* 0x000e620008000800 */
[----:B------:R-:W2:Y:S01]  /*0200*/  LDC.64 R4, c[0x0][0x210] ;  /* 0x00008400ff047b82 */ /* 0x000ea20000000a00 */
[----:B------:R-:W-:Y:S02]  /*0210*/  IMAD.MOV.U32 R3, RZ, RZ, 0x70 ;  /* 0x00000070ff037424 */ /* 0x000fe400078e00ff */
[----:B--2---:R2:W-:Y:S03]  /*0220*/  STS.64 [UR60], R4 ;  /* 0x00000004ff007988 */ /* 0x0045e60008000a3c */
[----:B-1----:R-:W-:-:S05]  /*0230*/  LOP3.LUT R0, R0, 0x10, R3, 0xd8, !PT ;  /* 0x0000001000007812 */ /* 0x002fca00078ed803 */
[----:B------:R2:W-:Y:S02]  /*0240*/  STS [UR60+0x8], R0 ;  /* 0x00000800ff007988 */ /* 0x0005e4000800083c */
.L_x_1:
[----:B------:R-:W-:Y:S05]  /*0250*/  BSYNC B0 ;  /* 0x0000000000007941 */ /* 0x000fea0003800000 */
.L_x_0:
[----:B------:R-:W-:Y:S04]  /*0260*/  BSSY B0, `(.L_x_2) ;  /* 0x000000a000007945 */ /* 0x000fe80003800000 */
[----:B------:R-:W-:Y:S05]  /*0270*/  @P1 BRA `(.L_x_3) ;  /* 0x0000000000201947 */ /* 0x000fea0003800000 */
[----:B--2---:R-:W1:Y:S01]  /*0280*/  LDS R0, [UR60+0x34] ;  /* 0x0000343cff007984 */ /* 0x004e620008000800 */
[----:B------:R-:W-:Y:S02]  /*0290*/  IMAD.MOV.U32 R3, RZ, RZ, 0x3f000000 ;  /* 0x3f000000ff037424 */ /* 0x000fe400078e00ff */
[----:B------:R-:W-:Y:S01]  /*02a0*/  @!P1 IMAD.MOV.U32 R4, RZ, RZ, 0x7f ;  /* 0x0000007fff049424 */ /* 0x000fe200078e00ff */
[----:B------:R-:W2:Y:S02]  /*02b0*/  @!P1 LDS R5, [UR60+0x38] ;  /* 0x0000383cff059984 */ /* 0x000ea40008000800 */
[----:B-1----:R-:W-:Y:S02]  /*02c0*/  LOP3.LUT R0, R0, 0xff000000, R3, 0xb8, !PT ;  /* 0xff00000000007812 */ /* 0x002fe400078eb803 */
[----:B--2---:R-:W-:-:S03]  /*02d0*/  @!P1 LOP3.LUT R3, R5, 0xff, R4, 0xb8, !PT ;  /* 0x000000ff05039812 */ /* 0x004fc600078eb804 */
[----:B------:R1:W-:Y:S04]  /*02e0*/  STS [UR60+0x34], R0 ;  /* 0x00003400ff007988 */ /* 0x0003e8000800083c */
[----:B------:R1:W-:Y:S02]  /*02f0*/  @!P1 STS [UR60+0x38], R3 ;  /* 0x00003803ff009988 */ /* 0x0003e4000800083c */
.L_x_3:
[----:B------:R-:W-:Y:S05]  /*0300*/  BSYNC B0 ;  /* 0x0000000000007941 */ /* 0x000fea0003800000 */
.L_x_2:
[----:B------:R-:W-:Y:S04]  /*0310*/  BSSY B0, `(.L_x_4) ;  /* 0x000000e000007945 */ /* 0x000fe80003800000 */
[----:B------:R-:W-:Y:S05]  /*0320*/  @P1 BRA `(.L_x_5) ;  /* 0x0000000000301947 */ /* 0x000fea0003800000 */
[----:B-1----:R-:W1:Y:S01]  /*0330*/  LDS R3, [UR60+0x34] ;  /* 0x0000343cff037984 */ /* 0x002e620008000800 */
[----:B--2---:R-:W2:Y:S03]  /*0340*/  LDC.64 R4, c[0x0][0x238] ;  /* 0x00008e00ff047b82 */ /* 0x004ea60000000a00 */
[----:B------:R-:W3:Y:S01]  /*0350*/  LDS R0, [UR60+0x1c] ;  /* 0x00001c3cff007984 */ /* 0x000ee20008000800 */
[C---:B--2---:R-:W-:Y:S01]  /*0360*/  SHF.L.U64.HI R5, R4.reuse, 0x1, R5 ;  /* 0x0000000104057819 */ /* 0x044fe20000010205 */
[----:B------:R-:W-:-:S03]  /*0370*/  IMAD.SHL.U32 R4, R4, 0x2, RZ ;  /* 0x0000000204047824 */ /* 0x000fc600078e00ff */
[--C-:B------:R-:W-:Y:S02]  /*0380*/  SHF.R.U32.HI R11, RZ, 0x4, R5.reuse ;  /* 0x00000004ff0b7819 */ /* 0x100fe40000011605 */
[----:B------:R-:W-:-:S05]  /*0390*/  SHF.R.U64 R4, R4, 0x4, R5 ;  /* 0x0000000404047819 */ /* 0x000fca0000001205 */
[----:B------:R4:W-:Y:S01]  /*03a0*/  STS [UR60+0xc], R4 ;  /* 0x00000c04ff007988 */ /* 0x0009e2000800083c */
[----:B-1----:R-:W-:Y:S02]  /*03b0*/  LOP3.LUT R3, R3, 0x7, RZ, 0xb8, !PT ;  /* 0x0000000703037812 */ /* 0x002fe400078eb8ff */
[----:B---3--:R-:W-:-:S03]  /*03c0*/  LOP3.LUT R0, R0, 0xf, R11, 0xb8, !PT ;  /* 0x0000000f00007812 */ /* 0x008fc600078eb80b */
[----:B------:R4:W-:Y:S04]  /*03d0*/  STS [UR60+0x34], R3 ;  /* 0x00003403ff007988 */ /* 0x0009e8000800083c */
[----:B------:R4:W-:Y:S02]  /*03e0*/  STS [UR60+0x1c], R0 ;  /* 0x00001c00ff007988 */ /* 0x0009e4000800083c */
.L_x_5:
[----:B------:R-:W-:Y:S05]  /*03f0*/  BSYNC B0 ;  /* 0x0000000000007941 */ /* 0x000fea0003800000 */
.L_x_4:
[----:B------:R-:W-:Y:S04]  /*0400*/  BSSY B1, `(.L_x_6) ;  /* 0x000001b000017945 */ /* 0x000fe80003800000 */
[----:B------:R-:W-:Y:S01]  /*0410*/  BSSY B0, `(.L_x_7) ;  /* 0x0000016000007945 */ /* 0x000fe20003800000 */
[----:B------:R-:W-:-:S03]  /*0420*/  IMAD.MOV.U32 R12, RZ, RZ, RZ ;  /* 0x000000ffff0c7224 */ /* 0x000fc600078e00ff */
[----:B------:R-:W-:Y:S05]  /*0430*/  @P1 BRA `(.L_x_8) ;  /* 0x0000000000201947 */ /* 0x000fea0003800000 */
[----:B-12-4-:R-:W1:Y:S02]  /*0440*/  LDS R0, [UR60+0x34] ;  /* 0x0000343cff007984 */ /* 0x016e640008000800 */
[----:B-1----:R-:W-:-:S05]  /*0450*/  LOP3.LUT R0, R0, 0x38, RZ, 0xb8, !PT ;  /* 0x0000003800007812 */ /* 0x002fca00078eb8ff */
[----:B------:R1:W-:Y:S01]  /*0460*/  STS [UR60+0x34], R0 ;  /* 0x00003400ff007988 */ /* 0x0003e2000800083c */
[----:B------:R-:W-:Y:S05]  /*0470*/  @P1 BRA `(.L_x_9) ;  /* 0x0000000000201947 */ /* 0x000fea0003800000 */
[----:B-1----:R-:W1:Y:S01]  /*0480*/  LDS R0, [UR60+0x8] ;  /* 0x0000083cff007984 */ /* 0x002e620008000800 */
[----:B------:R-:W-:-:S05]  /*0490*/  IMAD.MOV.U32 R3, RZ, RZ, 0x780 ;  /* 0x00000780ff037424 */ /* 0x000fca00078e00ff */
[----:B-1----:R-:W-:-:S05]  /*04a0*/  LOP3.LUT R0, R0, 0x500, R3, 0xd8, !PT ;  /* 0x0000050000007812 */ /* 0x002fca00078ed803 */
[----:B------:R3:W-:Y:S02]  /*04b0*/  STS [UR60+0x8], R0 ;  /* 0x00000800ff007988 */ /* 0x0007e4000800083c */
.L_x_8:
[----:B------:R-:W-:Y:S05]  /*04c0*/  @P1 BRA `(.L_x_10) ;  /* 0x0000000000281947 */ /* 0x000fea0003800000 */
[----:B-1234-:R-:W1:Y:S02]  /*04d0*/  LDS R0, [UR60+0x8] ;  /* 0x0000083cff007984 */ /* 0x01ee640008000800 */
[----:B-1----:R-:W-:-:S05]  /*04e0*/  LOP3.LUT R0, R0, 0x1800, RZ, 0xb8, !PT ;  /* 0x0000180000007812 */ /* 0x002fca00078eb8ff */
[----:B------:R2:W-:Y:S02]  /*04f0*/  STS [UR60+0x8], R0 ;  /* 0x00000800ff007988 */ /* 0x0005e4000800083c */
.L_x_9:
[----:B------:R-:W-:Y:S05]  /*0500*/  @P1 BREAK B0 ;  /* 0x0000000000001942 */ /* 0x000fea0003800000 */
[----:B------:R-:W-:Y:S05]  /*0510*/  @P1 BRA `(.L_x_11) ;  /* 0x0000000000241947 */ /* 0x000fea0003800000 */
[----:B------:R-:W3:Y:S01]  /*0520*/  LDS R3, [UR60+0x8] ;  /* 0x0000083cff037984 */ /* 0x000ee20008000800 */
[----:B-12---:R-:W-:-:S05]  /*0530*/  IMAD.MOV.U32 R0, RZ, RZ, 0x6000 ;  /* 0x00006000ff007424 */ /* 0x006fca00078e00ff */
[----:B---3--:R-:W-:-:S04]  /*0540*/  LOP3.LUT R0, R3, 0x6000, R0, 0xd8, !PT ;  /* 0x0000600003007812 */ /* 0x008fc800078ed800 */
[----:B------:R-:W-:-:S05]  /*0550*/  LOP3.LUT R0, R0, 0x400000, RZ, 0xb8, !PT ;  /* 0x0040000000007812 */ /* 0x000fca00078eb8ff */
[----:B------:R5:W-:Y:S02]  /*0560*/  STS [UR60+0x8], R0 ;  /* 0x00000800ff007988 */ /* 0x000be4000800083c */
.L_x_10:
[----:B------:R-:W-:Y:S05]  /*0570*/  BSYNC B0 ;  /* 0x0000000000007941 */ /* 0x000fea0003800000 */
.L_x_7:
[----:B-12345:R-:W1:Y:S02]  /*0580*/  @!P1 LDS R0, [UR60+0x8] ;  /* 0x0000083cff009984 */ /* 0x03ee640008000800 */
[----:B-1----:R-:W-:-:S05]  /*0590*/  @!P1 LOP3.LUT R0, R0, 0x8000, RZ, 0xb8, !PT ;  /* 0x0000800000009812 */ /* 0x002fca00078eb8ff */
[----:B------:R3:W-:Y:S02]  /*05a0*/  @!P1 STS [UR60+0x8], R0 ;  /* 0x00000800ff009988 */ /* 0x0007e4000800083c */
.L_x_11:
[----:B------:R-:W-:Y:S05]  /*05b0*/  BSYNC B1 ;  /* 0x0000000000017941 */ /* 0x000fea0003800000 */
.L_x_6:
[----:B------:R-:W-:Y:S05]  /*05c0*/  WARPSYNC.ALL ;  /* 0x0000000000007948 */ /* 0x000fea0003800000 */
[----:B------:R-:W-:Y:S05]  /*05d0*/  @P0 BRA `(.L_x_12) ;  /* 0x0000000000340947 */ /* 0x000fea0003800000 */
[----:B-123--:R-:W1:Y:S01]  /*05e0*/  S2R R0, SR_LANEID ;  /* 0x0000000000007919 */ /* 0x00ee620000000000 */
[----:B------:R-:W-:Y:S01]  /*05f0*/  R2UR UR4, R7 ;  /* 0x00000000070472ca */ /* 0x000fe200000e0000 */
[----:B-1----:R-:W-:-:S05]  /*0600*/  IMAD.SHL.U32 R0, R0, 0x4, RZ ;  /* 0x0000000400007824 */ /* 0x002fca00078e00ff */
[----:B------:R-:W1:Y:S07]  /*0610*/  LDS R3, [R0+UR60] ;  /* 0x0000003c00037984 */ /* 0x000e6e0008000800 */
[----:B------:R-:W-:Y:S01]  /*0620*/  IADD3 R4, P2, R0, UR4, RZ ;  /* 0x0000000400047c10 */ /* 0x000fe2000ff5e0ff */
[----:B------:R-:W-:Y:S05]  /*0630*/  WARPSYNC.ALL ;  /* 0x0000000000007948 */ /* 0x000fea0003800000 */
[----:B------:R-:W-:Y:S01]  /*0640*/  R2UR UR4, R7 ;  /* 0x00000000070472ca */ /* 0x000fe200000e0000 */
[----:B------:R-:W-:Y:S01]  /*0650*/  IMAD.X R5, RZ, RZ, UR61, P2 ;  /* 0x0000003dff057e24 */ /* 0x000fe200090e06ff */
[----:B------:R-:W-:-:S04]  /*0660*/  UMOV UR5, UR61 ;  /* 0x0000003d00057c82 */ /* 0x000fc80008000000 */
[----:B-1----:R4:W5:Y:S01]  /*0670*/  ATOMG.E.EXCH.STRONG.GPU PT, RZ, [R4], R3 ;  /* 0x0000000304ff73a8 */ /* 0x00296200041ee100 */
[----:B------:R-:W-:-:S06]  /*0680*/  DEPBAR {5,4,3,2,1,0} ;  /* 0x0000003f0000791a */ /* 0x000fcc0000000000 */
[----:B------:R4:W-:Y:S01]  /*0690*/  UTMACCTL.IV [UR4] ;  /* 0x00000000040079b9 */ /* 0x0009e20008000000 */
[----:B------:R-:W-:Y:S01]  /*06a0*/  NOP ;  /* 0x0000000000007918 */ /* 0x000fe20000000000 */
.L_x_12:
[----:B------:R-:W-:Y:S05]  /*06b0*/  @P0 BRA `(.L_x_13) ;  /* 0x00000000000c0947 */ /* 0x000fea0003800000 */
[----:B------:R0:W-:Y:S01]  /*06c0*/  UTMACMDFLUSH ;  /* 0x00000000000079b7 */ /* 0x0001e20000000000 */
[----:B------:R-:W-:Y:S05]  /*06d0*/  @P0 BRA `(.L_x_13) ;  /* 0x0000000000040947 */ /* 0x000fea0003800000 */
[----:B------:R-:W-:-:S04]  /*06e0*/  DEPBAR.LE SB0, 0x0 ;  /* 0x000080000000791a */ /* 0x000fc80000000000 */
.L_x_13:
[----:B------:R-:W-:Y:S05]  /*06f0*/  WARPSYNC.ALL ;  /* 0x0000000000007948 */ /* 0x000fea0003800000 */
[----:B-----5:R-:W-:Y:S06]  /*0700*/  BAR.SYNC.DEFER_BLOCKING 0x0 ;  /* 0x0000000000007b1d */ /* 0x020fec0000010000 */
[----:B------:R-:W-:Y:S02]  /*0710*/  BSSY B1, `(.L_x_14) ;  /* 0x000000b000017945 */ /* 0x000fe40003800000 */
[----:B------:R-:W-:Y:S06]  /*0720*/  BAR.SYNC.DEFER_BLOCKING 0x0 ;  /* 0x0000000000007b1d */ /* 0x000fec0000010000 */
[----:B------:R5:W-:Y:S01]  /*0730*/  @!P0 STS [R13], RZ ;  /* 0x000000ff0d008388 */ /* 0x000be20000000800 */
[----:B------:R-:W-:Y:S01]  /*0740*/  NOP ;  /* 0x0000000000007918 */ /* 0x000fe20000000000 */
[----:B------:R-:W-:Y:S05]  /*0750*/  @P1 BRA `(.L_x_15) ;  /* 0x0000000000181947 */ /* 0x000fea0003800000 */
[----:B-123--:R-:W1:Y:S01]  /*0760*/  LDS R0, [UR60+0x8] ;  /* 0x0000083cff007984 */ /* 0x00ee620008000800 */
[----:B----4-:R-:W2:Y:S01]  /*0770*/  LDC.64 R4, c[0x0][0x218] ;  /* 0x00008600ff047b82 */ /* 0x010ea20000000a00 */
[----:B------:R-:W-:Y:S02]  /*0780*/  IMAD.MOV.U32 R3, RZ, RZ, 0x70 ;  /* 0x00000070ff037424 */ /* 0x000fe400078e00ff */
[----:B--2---:R2:W-:Y:S03]  /*0790*/  STS.64 [UR60], R4 ;  /* 0x00000004ff007988 */ /* 0x0045e60008000a3c */
[----:B-1----:R-:W-:-:S05]  /*07a0*/  LOP3.LUT R0, R0, 0x10, R3, 0xd8, !PT ;  /* 0x0000001000007812 */ /* 0x002fca00078ed803 */
[----:B------:R2:W-:Y:S02]  /*07b0*/  STS [UR60+0x8], R0 ;  /* 0x00000800ff007988 */ /* 0x0005e4000800083c */
.L_x_15:
[----:B----4-:R-:W-:Y:S05]  /*07c0*/  BSYNC B1 ;  /* 0x0000000000017941 */ /* 0x010fea0003800000 */
.L_x_14:
[----:B------:R-:W-:Y:S04]  /*07d0*/  BSSY B2, `(.L_x_16) ;  /* 0x000000f000027945 */ /* 0x000fe80003800000 */
[----:B------:R-:W-:Y:S04]  /*07e0*/  BSSY B1, `(.L_x_17) ;  /* 0x000000c000017945 */ /* 0x000fe80003800000 */
[----:B------:R-:W-:Y:S05]  /*07f0*/  @P1 BRA `(.L_x_18) ;  /* 0x0000000000281947 */ /* 0x000fea0003800000 */
[----:B-123--:R-:W1:Y:S01]  /*0800*/  LDS R0, [UR60+0x34] ;  /* 0x0000343cff007984 */ /* 0x00ee620008000800 */
[----:B------:R-:W-:Y:S01]  /*0810*/  IMAD.MOV.U32 R3, RZ, RZ, 0x3f000000 ;  /* 0x3f000000ff037424 */ /* 0x000fe200078e00ff */
[----:B------:R-:W-:Y:S05]  /*0820*/  @P1 BREAK B1 ;  /* 0x0000000000011942 */ /* 0x000fea0003800000 */
[----:B-1----:R-:W-:-:S05]  /*0830*/  LOP3.LUT R0, R0, 0xff000000, R3, 0xb8, !PT ;  /* 0xff00000000007812 */ /* 0x002fca00078eb803 */
[----:B------:R1:W-:Y:S01]  /*0840*/  STS [UR60+0x34], R0 ;  /* 0x00003400ff007988 */ /* 0x0003e2000800083c */
[----:B------:R-:W-:Y:S05]  /*0850*/  @P1 BRA `(.L_x_19) ;  /* 0x0000000000181947 */ /* 0x000fea0003800000 */
[----:B-1----:R-:W1:Y:S01]  /*0860*/  LDS R0, [UR60+0x38] ;  /* 0x0000383cff007984 */ /* 0x002e620008000800 */
[----:B------:R-:W-:-:S05]  /*0870*/  IMAD.MOV.U32 R3, RZ, RZ, 0x7f ;  /* 0x0000007fff037424 */ /* 0x000fca00078e00ff */
[----:B-1----:R-:W-:-:S05]  /*0880*/  LOP3.LUT R0, R0, 0xff, R3, 0xb8, !PT ;  /* 0x000000ff00007812 */ /* 0x002fca00078eb803 */
[----:B------:R4:W-:Y:S02]  /*0890*/  STS [UR60+0x38], R0 ;  /* 0x00003800ff007988 */ /* 0x0009e4000800083c */
.L_x_18:
[----:B------:R-:W-:Y:S05]  /*08a0*/  BSYNC B1 ;  /* 0x0000000000017941 */ /* 0x000fea0003800000 */
.L_x_17:
[----:B------:R1:W-:Y:S02]  /*08b0*/  @!P1 STS [UR60+0x20], R6 ;  /* 0x00002006ff009988 */ /* 0x0003e4000800083c */
.L_x_19:
[----:B------:R-:W-:Y:S05]  /*08c0*/  BSYNC B2 ;  /* 0x0000000000027941 */ /* 0x000fea0003800000 */
.L_x_16:
[----:B------:R-:W-:Y:S05]  /*08d0*/  WARPSYNC.ALL ;  /* 0x0000000000007948 */ /* 0x000fea0003800000 */
[----:B-1234-:R-:W1:Y:S01]  /*08e0*/  LDC R0, c[0x0][0x22c] ;  /* 0x00008b00ff007b82 */ /* 0x01ee620000000800 */
[----:B------:R-:W-:Y:S01]  /*08f0*/  BSSY B2, `(.L_x_20) ;  /* 0x0000010000027945 */ /* 0x000fe20003800000 */
[----:B-1----:R-:W-:-:S05]  /*0900*/  VIADD R0, R0, 0xffffffff ;  /* 0xffffffff00007836 */ /* 0x002fca0000000000 */
[----:B------:R1:W-:Y:S01]  /*0910*/  @!P1 STS [UR60+0x24], R0 ;  /* 0x00002400ff009988 */ /* 0x0003e2000800083c */
[----:B------:R-:W-:Y:S05]  /*0920*/  @P1 BRA `(.L_x_21) ;  /* 0x0000000000301947 */ /* 0x000fea0003800000 */
[----:B------:R-:W2:Y:S01]  /*0930*/  LDS R4, [UR60+0x34] ;  /* 0x0000343cff047984 */ /* 0x000ea20008000800 */
[----:B------:R-:W3:Y:S03]  /*0940*/  LDC.64 R10, c[0x0][0x240] ;  /* 0x00009000ff0a7b82 */ /* 0x000ee60000000a00 */
[----:B------:R-:W4:Y:S01]  /*0950*/  LDS R3, [UR60+0x1c] ;  /* 0x00001c3cff037984 */ /* 0x000f220008000800 */
[C---:B---3--:R-:W-:Y:S01]  /*0960*/  SHF.L.U64.HI R6, R10.reuse, 0x1, R11 ;  /* 0x000000010a067819 */ /* 0x048fe2000001020b */
[----:B------:R-:W-:-:S03]  /*0970*/  IMAD.SHL.U32 R5, R10, 0x2, RZ ;  /* 0x000000020a057824 */ /* 0x000fc600078e00ff */
[--C-:B------:R-:W-:Y:S02]  /*0980*/  SHF.R.U32.HI R10, RZ, 0x4, R6.reuse ;  /* 0x00000004ff0a7819 */ /* 0x100fe40000011606 */
[----:B------:R-:W-:-:S05]  /*0990*/  SHF.R.U64 R5, R5, 0x4, R6 ;  /* 0x0000000405057819 */ /* 0x000fca0000001206 */
[----:B------:R3:W-:Y:S01]  /*09a0*/  STS [UR60+0xc], R5 ;  /* 0x00000c05ff007988 */ /* 0x0007e2000800083c */
[----:B--2---:R-:W-:Y:S02]  /*09b0*/  LOP3.LUT R4, R4, 0x7, RZ, 0xb8, !PT ;  /* 0x0000000704047812 */ /* 0x004fe400078eb8ff */
[----:B----4-:R-:W-:-:S03]  /*09c0*/  LOP3.LUT R3, R3, 0xf, R10, 0xb8, !PT ;  /* 0x0000000f03037812 */ /* 0x010fc600078eb80a */
[----:B------:R3:W-:Y:S04]  /*09d0*/  STS [UR60+0x34], R4 ;  /* 0x00003404ff007988 */ /* 0x0007e8000800083c */
[----:B------:R3:W-:Y:S02]  /*09e0*/  STS [UR60+0x1c], R3 ;  /* 0x00001c03ff007988 */ /* 0x0007e4000800083c */
.L_x_21:
[----:B------:R-:W-:Y:S05]  /*09f0*/  BSYNC B2 ;  /* 0x0000000000027941 */ /* 0x000fea0003800000 */
.L_x_20:
[----:B------:R-:W-:Y:S04]  /*0a00*/  BSSY B3, `(.L_x_22) ;  /* 0x000001a000037945 */ /* 0x000fe80003800000 */
[----:B------:R-:W-:Y:S04]  /*0a10*/  BSSY B2, `(.L_x_23) ;  /* 0x0000015000027945 */ /* 0x000fe80003800000 */
[----:B------:R-:W-:Y:S05]  /*0a20*/  @P1 BRA `(.L_x_24) ;  /* 0x0000000000201947 */ /* 0x000fea0003800000 */
[----:B---3--:R-:W2:Y:S02]  /*0a30*/  LDS R3, [UR60+0x34] ;  /* 0x0000343cff037984 */ /* 0x008ea40008000800 */
[----:B--2---:R-:W-:-:S05]  /*0a40*/  LOP3.LUT R3, R3, 0x38, RZ, 0xb8, !PT ;  /* 0x0000003803037812 */ /* 0x004fca00078eb8ff */
[----:B------:R2:W-:Y:S01]  /*0a50*/  STS [UR60+0x34], R3 ;  /* 0x00003403ff007988 */ /* 0x0005e2000800083c */
[----:B------:R-:W-:Y:S05]  /*0a60*/  @P1 BRA `(.L_x_25) ;  /* 0x0000000000201947 */ /* 0x000fea0003800000 */
[----:B--2---:R-:W2:Y:S01]  /*0a70*/  LDS R3, [UR60+0x8] ;  /* 0x0000083cff037984 */ /* 0x004ea20008000800 */
[----:B------:R-:W-:-:S05]  /*0a80*/  IMAD.MOV.U32 R4, RZ, RZ, 0x780 ;  /* 0x00000780ff047424 */ /* 0x000fca00078e00ff */
[----:B--2---:R-:W-:-:S05]  /*0a90*/  LOP3.LUT R3, R3, 0x500, R4, 0xd8, !PT ;  /* 0x0000050003037812 */ /* 0x004fca00078ed804 */
[----:B------:R2:W-:Y:S02]  /*0aa0*/  STS [UR60+0x8], R3 ;  /* 0x00000803ff007988 */ /* 0x0005e4000800083c */
.L_x_24:
[----:B------:R-:W-:Y:S05]  /*0ab0*/  @P1 BRA `(.L_x_26) ;  /* 0x0000000000281947 */ /* 0x000fea0003800000 */
[----:B--23--:R-:W2:Y:S02]  /*0ac0*/  LDS R3, [UR60+0x8] ;  /* 0x0000083cff037984 */ /* 0x00cea40008000800 */
[----:B--2---:R-:W-:-:S05]  /*0ad0*/  LOP3.LUT R3, R3, 0x1800, RZ, 0xb8, !PT ;  /* 0x0000180003037812 */ /* 0x004fca00078eb8ff */
[----:B------:R3:W-:Y:S02]  /*0ae0*/  STS [UR60+0x8], R3 ;  /* 0x00000803ff007988 */ /* 0x0007e4000800083c */
.L_x_25:
[----:B------:R-:W-:Y:S05]  /*0af0*/  @P1 BREAK B2 ;  /* 0x0000000000021942 */ /* 0x000fea0003800000 */
[----:B------:R-:W-:Y:S05]  /*0b00*/  @P1 BRA `(.L_x_27) ;  /* 0x0000000000241947 */ /* 0x000fea0003800000 */
[----:B--23--:R-:W2:Y:S01]  /*0b10*/  LDS R3, [UR60+0x8] ;  /* 0x0000083cff037984 */ /* 0x00cea20008000800 */
[----:B------:R-:W-:-:S05]  /*0b20*/  IMAD.MOV.U32 R4, RZ, RZ, 0x6000 ;  /* 0x00006000ff047424 */ /* 0x000fca00078e00ff */
[----:B--2---:R-:W-:-:S04]  /*0b30*/  LOP3.LUT R3, R3, 0x6000, R4, 0xd8, !PT ;  /* 0x0000600003037812 */ /* 0x004fc800078ed804 */
[----:B------:R-:W-:-:S05]  /*0b40*/  LOP3.LUT R3, R3, 0x400000, RZ, 0xb8, !PT ;  /* 0x0040000003037812 */ /* 0x000fca00078eb8ff */
[----:B------:R4:W-:Y:S02]  /*0b50*/  STS [UR60+0x8], R3 ;  /* 0x00000803ff007988 */ /* 0x0009e4000800083c */
.L_x_26:
[----:B------:R-:W-:Y:S05]  /*0b60*/  BSYNC B2 ;  /* 0x0000000000027941 */ /* 0x000fea0003800000 */
.L_x_23:
[----:B--234-:R-:W2:Y:S02]  /*0b70*/  @!P1 LDS R3, [UR60+0x8] ;  /* 0x0000083cff039984 */ /* 0x01cea40008000800 */
[----:B--2---:R-:W-:-:S05]  /*0b80*/  @!P1 LOP3.LUT R3, R3, 0x8000, RZ, 0xb8, !PT ;  /* 0x0000800003039812 */ /* 0x004fca00078eb8ff */
[----:B------:R4:W-:Y:S02]  /*0b90*/  @!P1 STS [UR60+0x8], R3 ;  /* 0x00000803ff009988 */ /* 0x0009e4000800083c */
.L_x_27:
[----:B------:R-:W-:Y:S05]  /*0ba0*/  BSYNC B3 ;  /* 0x0000000000037941 */ /* 0x000fea0003800000 */
.L_x_22:
[----:B------:R-:W-:Y:S05]  /*0bb0*/  WARPSYNC.ALL ;  /* 0x0000000000007948 */ /* 0x000fea0003800000 */
[----:B------:R-:W-:-:S04]  /*0bc0*/  UIADD3 UR4, UR6, 0x80, URZ ;  /* 0x0000008006047890 */ /* 0x000fc8000fffe03f */
[----:B------:R-:W-:-:S04]  /*0bd0*/  UIADD3 UR5, UP0, UR4, UR8, URZ ;  /* 0x0000000804057290 */ /* 0x000fc8000ff1e03f */
[----:B------:R-:W-:Y:S02]  /*0be0*/  ULEA.HI.X.SX32 UR4, UR4, UR9, 0x1, UP0 ;  /* 0x0000000904047291 */ /* 0x000fe400080f0e3f */
[----:B------:R-:W-:-:S04]  /*0bf0*/  IMAD.U32 R5, RZ, RZ, UR5 ;  /* 0x00000005ff057e24 */ /* 0x000fc8000f8e00ff */
[----:B------:R-:W-:Y:S01]  /*0c00*/  IMAD.U32 R6, RZ, RZ, UR4 ;  /* 0x00000004ff067e24 */ /* 0x000fe2000f8e00ff */
[----:B------:R-:W-:Y:S06]  /*0c10*/  @P0 BRA `(.L_x_28) ;  /* 0x0000000000380947 */ /* 0x000fec0003800000 */
[----:B--234-:R-:W2:Y:S01]  /*0c20*/  S2R R3, SR_LANEID ;  /* 0x0000000000037919 */ /* 0x01cea20000000000 */
[----:B------:R-:W-:Y:S02]  /*0c30*/  R2UR UR5, R5 ;  /* 0x00000000050572ca */ /* 0x000fe400000e0000 */
[----:B------:R-:W-:Y:S01]  /*0c40*/  R2UR UR4, R6 ;  /* 0x00000000060472ca */ /* 0x000fe200000e0000 */
[----:B--2---:R-:W-:-:S05]  /*0c50*/  IMAD.SHL.U32 R4, R3, 0x4, RZ ;  /* 0x0000000403047824 */ /* 0x004fca00078e00ff */
[----:B------:R-:W2:Y:S05]  /*0c60*/  LDS R3, [R4+UR60] ;  /* 0x0000003c04037984 */ /* 0x000eaa0008000800 */
[----:B------:R-:W-:-:S05]  /*0c70*/  IADD3 R10, P2, R4, UR5, RZ ;  /* 0x00000005040a7c10 */ /* 0x000fca000ff5e0ff */
[----:B------:R-:W-:Y:S01]  /*0c80*/  IMAD.X R11, RZ, RZ, UR4, P2 ;  /* 0x00000004ff0b7e24 */ /* 0x000fe200090e06ff */
[----:B------:R-:W-:Y:S05]  /*0c90*/  WARPSYNC.ALL ;  /* 0x0000000000007948 */ /* 0x000fea0003800000 */
[----:B------:R-:W-:Y:S02]  /*0ca0*/  R2UR UR5, R6 ;  /* 0x00000000060572ca */ /* 0x000fe400000e0000 */
[----:B------:R-:W-:Y:S01]  /*0cb0*/  R2UR UR4, R5 ;  /* 0x00000000050472ca */ /* 0x000fe200000e0000 */
[----:B--2---:R2:W3:Y:S01]  /*0cc0*/  ATOMG.E.EXCH.STRONG.GPU PT, RZ, [R10], R3 ;  /* 0x000000030aff73a8 */ /* 0x0044e200041ee100 */
[----:B------:R-:W-:-:S11]  /*0cd0*/  DEPBAR {5,4,3,2,1,0} ;  /* 0x0000003f0000791a */ /* 0x000fd60000000000 */
[----:B------:R2:W-:Y:S01]  /*0ce0*/  UTMACCTL.IV [UR4] ;  /* 0x00000000040079b9 */ /* 0x0005e20008000000 */
[----:B------:R-:W-:Y:S01]  /*0cf0*/  NOP ;  /* 0x0000000000007918 */ /* 0x000fe20000000000 */
.L_x_28:
[----:B------:R-:W-:Y:S05]  /*0d00*/  @P0 BRA `(.L_x_29) ;  /* 0x00000000000c0947 */ /* 0x000fea0003800000 */
[----:B------:R0:W-:Y:S01]  /*0d10*/  UTMACMDFLUSH ;  /* 0x00000000000079b7 */ /* 0x0001e20000000000 */
[----:B------:R-:W-:Y:S05]  /*0d20*/  @P0 BRA `(.L_x_29) ;  /* 0x0000000000040947 */ /* 0x000fea0003800000 */
[----:B------:R-:W-:-:S04]  /*0d30*/  DEPBAR.LE SB0, 0x0 ;  /* 0x000080000000791a */ /* 0x000fc80000000000 */
.L_x_29:
[----:B------:R-:W-:Y:S05]  /*0d40*/  WARPSYNC.ALL ;  /* 0x0000000000007948 */ /* 0x000fea0003800000 */
[----:B---3--:R-:W-:Y:S06]  /*0d50*/  BAR.SYNC.DEFER_BLOCKING 0x0 ;  /* 0x0000000000007b1d */ /* 0x008fec0000010000 */
[----:B------:R-:W-:Y:S02]  /*0d60*/  BSSY B3, `(.L_x_30) ;  /* 0x000000b000037945 */ /* 0x000fe40003800000 */
[----:B------:R-:W-:Y:S06]  /*0d70*/  BAR.SYNC.DEFER_BLOCKING 0x0 ;  /* 0x0000000000007b1d */ /* 0x000fec0000010000 */
[----:B------:R3:W-:Y:S01]  /*0d80*/  @!P0 STS [R13], RZ ;  /* 0x000000ff0d008388 */ /* 0x0007e20000000800 */
[----:B------:R-:W-:Y:S01]  /*0d90*/  NOP ;  /* 0x0000000000007918 */ /* 0x000fe20000000000 */
[----:B------:R-:W-:Y:S05]  /*0da0*/  @P1 BRA `(.L_x_31) ;  /* 0x0000000000181947 */ /* 0x000fea0003800000 */
[----:B--2-4-:R-:W2:Y:S01]  /*0db0*/  LDS R3, [UR60+0x8] ;  /* 0x0000083cff037984 */ /* 0x014ea20008000800 */
[----:B------:R-:W4:Y:S01]  /*0dc0*/  LDC.64 R10, c[0x0][0x220] ;  /* 0x00008800ff0a7b82 */ /* 0x000f220000000a00 */
[----:B------:R-:W-:Y:S02]  /*0dd0*/  IMAD.MOV.U32 R4, RZ, RZ, 0x70 ;  /* 0x00000070ff047424 */ /* 0x000fe400078e00ff */
[----:B----4-:R4:W-:Y:S03]  /*0de0*/  STS.64 [UR60], R10 ;  /* 0x0000000aff007988 */ /* 0x0109e60008000a3c */
[----:B--2---:R-:W-:-:S05]  /*0df0*/  LOP3.LUT R3, R3, 0x10, R4, 0xd8, !PT ;  /* 0x0000001003037812 */ /* 0x004fca00078ed804 */
[----:B------:R4:W-:Y:S02]  /*0e00*/  STS [UR60+0x8], R3 ;  /* 0x00000803ff007988 */ /* 0x0009e4000800083c */
.L_x_31:
[----:B--2---:R-:W-:Y:S05]  /*0e10*/  BSYNC B3 ;  /* 0x0000000000037941 */ /* 0x004fea0003800000 */
.L_x_30:
[----:B------:R-:W-:Y:S04]  /*0e20*/  BSSY B4, `(.L_x_32) ;  /* 0x0000011000047945 */ /* 0x000fe80003800000 */
[----:B------:R-:W-:Y:S04]  /*0e30*/  BSSY B3, `(.L_x_33) ;  /* 0x000000e000037945 */ /* 0x000fe80003800000 */
[----:B------:R-:W-:Y:S05]  /*0e40*/  @P1 BRA `(.L_x_34) ;  /* 0x0000000000241947 */ /* 0x000fea0003800000 */
[----:B----4-:R-:W2:Y:S01]  /*0e50*/  LDS R3, [UR60+0x34] ;  /* 0x0000343cff037984 */ /* 0x010ea20008000800 */
[----:B------:R-:W-:-:S05]  /*0e60*/  IMAD.MOV.U32 R4, RZ, RZ, 0x3f000000 ;  /* 0x3f000000ff047424 */ /* 0x000fca00078e00ff */
[----:B--2---:R-:W-:-:S05]  /*0e70*/  LOP3.LUT R3, R3, 0xff000000, R4, 0xb8, !PT ;  /* 0xff00000003037812 */ /* 0x004fca00078eb804 */
[----:B------:R2:W-:Y:S01]  /*0e80*/  STS [UR60+0x34], R3 ;  /* 0x00003403ff007988 */ /* 0x0005e2000800083c */
[----:B------:R-:W-:Y:S05]  /*0e90*/  @P1 BRA `(.L_x_35) ;  /* 0x00000000001c1947 */ /* 0x000fea0003800000 */
[----:B--2---:R-:W2:Y:S01]  /*0ea0*/  LDS R3, [UR60+0x38] ;  /* 0x0000383cff037984 */ /* 0x004ea20008000800 */
[----:B------:R-:W-:-:S05]  /*0eb0*/  IMAD.MOV.U32 R4, RZ, RZ, 0x7f ;  /* 0x0000007fff047424 */ /* 0x000fca00078e00ff */
[----:B--2---:R-:W-:-:S05]  /*0ec0*/  LOP3.LUT R3, R3, 0xff, R4, 0xb8, !PT ;  /* 0x000000ff03037812 */ /* 0x004fca00078eb804 */
[----:B------:R2:W-:Y:S02]  /*0ed0*/  STS [UR60+0x38], R3 ;  /* 0x00003803ff007988 */ /* 0x0005e4000800083c */
.L_x_34:
[----:B------:R-:W-:Y:S05]  /*0ee0*/  @P1 BREAK B3 ;  /* 0x0000000000031942 */ /* 0x000fea0003800000 */
[----:B------:R-:W-:Y:S05]  /*0ef0*/  @P1 BRA `(.L_x_36) ;  /* 0x00000000000c1947 */ /* 0x000fea0003800000 */
[----:B------:R1:W-:Y:S02]  /*0f00*/  STS [UR60+0x20], R0 ;  /* 0x00002000ff007988 */ /* 0x0003e4000800083c */
.L_x_35:
[----:B------:R-:W-:Y:S05]  /*0f10*/  BSYNC B3 ;  /* 0x0000000000037941 */ /* 0x000fea0003800000 */
.L_x_33:
[----:B------:R1:W-:Y:S02]  /*0f20*/  @!P1 STS [UR60+0x24], R9 ;  /* 0x00002409ff009988 */ /* 0x0003e4000800083c */
.L_x_36:
[----:B------:R-:W-:Y:S05]  /*0f30*/  BSYNC B4 ;  /* 0x0000000000047941 */ /* 0x000fea0003800000 */
.L_x_32:
[----:B------:R-:W-:Y:S05]  /*0f40*/  WARPSYNC.ALL ;  /* 0x0000000000007948 */ /* 0x000fea0003800000 */
[----:B------:R-:W-:Y:S04]  /*0f50*/  BSSY B4, `(.L_x_37) ;  /* 0x000000e000047945 */ /* 0x000fe80003800000 */
[----:B------:R-:W-:Y:S05]  /*0f60*/  @P1 BRA `(.L_x_38) ;  /* 0x0000000000301947 */ /* 0x000fea0003800000 */
[----:B--2-4-:R-:W2:Y:S01]  /*0f70*/  LDS R3, [UR60+0x34] ;  /* 0x0000343cff037984 */ /* 0x014ea20008000800 */
[----:B------:R-:W4:Y:S03]  /*0f80*/  LDC.64 R10, c[0x0][0x248] ;  /* 0x00009200ff0a7b82 */ /* 0x000f260000000a00 */
[----:B-1----:R-:W1:Y:S01]  /*0f90*/  LDS R0, [UR60+0x1c] ;  /* 0x00001c3cff007984 */ /* 0x002e620008000800 */
[C---:B----4-:R-:W-:Y:S01]  /*0fa0*/  SHF.L.U64.HI R9, R10.reuse, 0x1, R11 ;  /* 0x000000010a097819 */ /* 0x050fe2000001020b */
[----:B------:R-:W-:-:S03]  /*0fb0*/  IMAD.SHL.U32 R4, R10, 0x2, RZ ;  /* 0x000000020a047824 */ /* 0x000fc600078e00ff */
[--C-:B------:R-:W-:Y:S02]  /*0fc0*/  SHF.R.U32.HI R11, RZ, 0x4, R9.reuse ;  /* 0x00000004ff0b7819 */ /* 0x100fe40000011609 */
[----:B------:R-:W-:-:S05]  /*0fd0*/  SHF.R.U64 R4, R4, 0x4, R9 ;  /* 0x0000000404047819 */ /* 0x000fca0000001209 */
[----:B------:R4:W-:Y:S01]  /*0fe0*/  STS [UR60+0xc], R4 ;  /* 0x00000c04ff007988 */ /* 0x0009e2000800083c */
[----:B--2---:R-:W-:Y:S02]  /*0ff0*/  LOP3.LUT R3, R3, 0x7, RZ, 0xb8, !PT ;  /* 0x0000000703037812 */ /* 0x004fe400078eb8ff */
[----:B-1----:R-:W-:-:S03]  /*1000*/  LOP3.LUT R0, R0, 0xf, R11, 0xb8, !PT ;  /* 0x0000000f00007812 */ /* 0x002fc600078eb80b */
[----:B------:R4:W-:Y:S04]  /*1010*/  STS [UR60+0x34], R3 ;  /* 0x00003403ff007988 */ /* 0x0009e8000800083c */
[----:B------:R4:W-:Y:S02]  /*1020*/  STS [UR60+0x1c], R0 ;  /* 0x00001c00ff007988 */ /* 0x0009e4000800083c */
.L_x_38:
[----:B------:R-:W-:Y:S05]  /*1030*/  BSYNC B4 ;  /* 0x0000000000047941 */ /* 0x000fea0003800000 */
.L_x_37:
[----:B------:R-:W-:Y:S04]  /*1040*/  BSSY B4, `(.L_x_39) ;  /* 0x000001a000047945 */ /* 0x000fe80003800000 */
[----:B------:R-:W-:Y:S04]  /*1050*/  BSSY B5, `(.L_x_40) ;  /* 0x0000015000057945 */ /* 0x000fe80003800000 */
[----:B------:R-:W-:Y:S05]  /*1060*/  @P1 BRA `(.L_x_41) ;  /* 0x0000000000201947 */ /* 0x000fea0003800000 */
[----:B-1--4-:R-:W1:Y:S02]  /*1070*/  LDS R0, [UR60+0x34] ;  /* 0x0000343cff007984 */ /* 0x012e640008000800 */
[----:B-1----:R-:W-:-:S05]  /*1080*/  LOP3.LUT R0, R0, 0x38, RZ, 0xb8, !PT ;  /* 0x0000003800007812 */ /* 0x002fca00078eb8ff */
[----:B------:R1:W-:Y:S01]  /*1090*/  STS [UR60+0x34], R0 ;  /* 0x00003400ff007988 */ /* 0x0003e2000800083c */
[----:B------:R-:W-:Y:S05]  /*10a0*/  @P1 BRA `(.L_x_42) ;  /* 0x0000000000201947 */ /* 0x000fea0003800000 */
[----:B-1----:R-:W1:Y:S01]  /*10b0*/  LDS R0, [UR60+0x8] ;  /* 0x0000083cff007984 */ /* 0x002e620008000800 */
[----:B--2---:R-:W-:-:S05]  /*10c0*/  IMAD.MOV.U32 R3, RZ, RZ, 0x780 ;  /* 0x00000780ff037424 */ /* 0x004fca00078e00ff */
[----:B-1----:R-:W-:-:S05]  /*10d0*/  LOP3.LUT R0, R0, 0x500, R3, 0xd8, !PT ;  /* 0x0000050000007812 */ /* 0x002fca00078ed803 */
[----:B------:R1:W-:Y:S02]  /*10e0*/  STS [UR60+0x8], R0 ;  /* 0x00000800ff007988 */ /* 0x0003e4000800083c */
.L_x_41:
[----:B------:R-:W-:Y:S05]  /*10f0*/  @P1 BRA `(.L_x_43) ;  /* 0x0000000000281947 */ /* 0x000fea0003800000 */
[----:B-1--4-:R-:W1:Y:S02]  /*1100*/  LDS R0, [UR60+0x8] ;  /* 0x0000083cff007984 */ /* 0x012e640008000800 */
[----:B-1----:R-:W-:-:S05]  /*1110*/  LOP3.LUT R0, R0, 0x1800, RZ, 0xb8, !PT ;  /* 0x0000180000007812 */ /* 0x002fca00078eb8ff */
[----:B------:R4:W-:Y:S02]  /*1120*/  STS [UR60+0x8], R0 ;  /* 0x00000800ff007988 */ /* 0x0009e4000800083c */
.L_x_42:
[----:B------:R-:W-:Y:S05]  /*1130*/  @P1 BREAK B5 ;  /* 0x0000000000051942 */ /* 0x000fea0003800000 */
[----:B------:R-:W-:Y:S05]  /*1140*/  @P1 BRA `(.L_x_44) ;  /* 0x0000000000241947 */ /* 0x000fea0003800000 */
[----:B-1--4-:R-:W1:Y:S01]  /*1150*/  LDS R0, [UR60+0x8] ;  /* 0x0000083cff007984 */ /* 0x012e620008000800 */
[----:B--2---:R-:W-:-:S05]  /*1160*/  IMAD.MOV.U32 R3, RZ, RZ, 0x6000 ;  /* 0x00006000ff037424 */ /* 0x004fca00078e00ff */
[----:B-1----:R-:W-:-:S04]  /*1170*/  LOP3.LUT R0, R0, 0x6000, R3, 0xd8, !PT ;  /* 0x0000600000007812 */ /* 0x002fc800078ed803 */
[----:B------:R-:W-:-:S05]  /*1180*/  LOP3.LUT R0, R0, 0x400000, RZ, 0xb8, !PT ;  /* 0x0040000000007812 */ /* 0x000fca00078eb8ff */
[----:B------:R1:W-:Y:S02]  /*1190*/  STS [UR60+0x8], R0 ;  /* 0x00000800ff007988 */ /* 0x0003e4000800083c */
.L_x_43:
[----:B------:R-:W-:Y:S05]  /*11a0*/  BSYNC B5 ;  /* 0x0000000000057941 */ /* 0x000fea0003800000 */
.L_x_40:
[----:B-1--4-:R-:W1:Y:S02]  /*11b0*/  @!P1 LDS R0, [UR60+0x8] ;  /* 0x0000083cff009984 */ /* 0x012e640008000800 */
[----:B-1----:R-:W-:-:S05]  /*11c0*/  @!P1 LOP3.LUT R0, R0, 0x8000, RZ, 0xb8, !PT ;  /* 0x0000800000009812 */ /* 0x002fca00078eb8ff */
[----:B------:R1:W-:Y:S02]  /*11d0*/  @!P1 STS [UR60+0x8], R0 ;  /* 0x00000800ff009988 */ /* 0x0003e4000800083c */
.L_x_44:
[----:B------:R-:W-:Y:S05]  /*11e0*/  BSYNC B4 ;  /* 0x0000000000047941 */ /* 0x000fea0003800000 */
.L_x_39:
[----:B------:R-:W-:Y:S05]  /*11f0*/  WARPSYNC.ALL ;  /* 0x0000000000007948 */ /* 0x000fea0003800000 */
[----:B------:R-:W-:Y:S01]  /*1200*/  UIADD3 UR6, UR6, 0x100, URZ ;  /* 0x0000010006067890 */ /* 0x000fe2000fffe03f */
[----:B------:R-:W-:Y:S02]  /*1210*/  ISETP.GE.AND P2, PT, R14, 0x1, PT ;  /* 0x000000010e00780c */ /* 0x000fe40003f46270 */
[----:B------:R-:W-:Y:S02]  /*1220*/  CS2R R88, SRZ ;  /* 0x0000000000587805 */ /* 0x000fe4000001ff00 */
[----:B-1--4-:R-:W-:Y:S01]  /*1230*/  SHF.R.U32.HI R0, RZ, 0x5, R2 ;  /* 0x00000005ff007819 */ /* 0x012fe20000011602 */
[----:B------:R-:W-:Y:S01]  /*1240*/  UIADD3 UR4, UP0, UR6, UR8, URZ ;  /* 0x0000000806047290 */ /* 0x000fe2000ff1e03f */
[----:B------:R-:W-:-:S02]  /*1250*/  CS2R R90, SRZ ;  /* 0x00000000005a7805 */ /* 0x000fc4000001ff00 */
[----:B------:R-:W-:Y:S02]  /*1260*/  CS2R R92, SRZ ;  /* 0x00000000005c7805 */ /* 0x000fe4000001ff00 */
[----:B------:R-:W-:Y:S02]  /*1270*/  CS2R R94, SRZ ;  /* 0x00000000005e7805 */ /* 0x000fe4000001ff00 */
[----:B------:R-:W-:Y:S02]  /*1280*/  CS2R R96, SRZ ;  /* 0x0000000000607805 */ /* 0x000fe4000001ff00 */
[----:B------:R-:W-:Y:S01]  /*1290*/  CS2R R98, SRZ ;  /* 0x0000000000627805 */ /* 0x000fe2000001ff00 */
[----:B--2---:R-:W-:Y:S01]  /*12a0*/  IMAD.U32 R3, RZ, RZ, UR4 ;  /* 0x00000004ff037e24 */ /* 0x004fe2000f8e00ff */
[----:B------:R-:W-:Y:S01]  /*12b0*/  ULEA.HI.X.SX32 UR4, UR6, UR9, 0x1, UP0 ;  /* 0x0000000906047291 */ /* 0x000fe200080f0e3f */
[----:B------:R-:W-:Y:S02]  /*12c0*/  CS2R R100, SRZ ;  /* 0x0000000000647805 */ /* 0x000fe4000001ff00 */
[----:B------:R-:W-:-:S02]  /*12d0*/  CS2R R102, SRZ ;  /* 0x0000000000667805 */ /* 0x000fc4000001ff00 */
[----:B------:R-:W-:Y:S02]  /*12e0*/  CS2R R104, SRZ ;  /* 0x0000000000687805 */ /* 0x000fe4000001ff00 */
[----:B------:R-:W-:Y:S02]  /*12f0*/  CS2R R106, SRZ ;  /* 0x00000000006a7805 */ /* 0x000fe4000001ff00 */
[----:B------:R-:W-:Y:S01]  /*1300*/  CS2R R108, SRZ ;  /* 0x00000000006c7805 */ /* 0x000fe2000001ff00 */
[----:B------:R-:W-:Y:S01]  /*1310*/  IMAD.U32 R4, RZ, RZ, UR4 ;  /* 0x00000004ff047e24 */ /* 0x000fe2000f8e00ff */
[----:B------:R-:W-:Y:S02]  /*1320*/  CS2R R110, SRZ ;  /* 0x00000000006e7805 */ /* 0x000fe4000001ff00 */
[----:B------:R-:W-:Y:S02]  /*1330*/  CS2R R112, SRZ ;  /* 0x0000000000707805 */ /* 0x000fe4000001ff00 */
[----:B------:R-:W-:-:S02]  /*1340*/  CS2R R114, SRZ ;  /* 0x0000000000727805 */ /* 0x000fc4000001ff00 */
[----:B------:R-:W-:Y:S02]  /*1350*/  CS2R R116, SRZ ;  /* 0x0000000000747805 */ /* 0x000fe4000001ff00 */
[----:B------:R-:W-:Y:S02]  /*1360*/  CS2R R118, SRZ ;  /* 0x0000000000767805 */ /* 0x000fe4000001ff00 */
[----:B------:R-:W-:Y:S02]  /*1370*/  CS2R R120, SRZ ;  /* 0x0000000000787805 */ /* 0x000fe4000001ff00 */
        /* <DEDUP_REMOVED lines=32> */
[----:B------:R-:W-:Y:S01]  /*1580*/  CS2R R58, SRZ ;  /* 0x00000000003a7805 */ /* 0x000fe2000001ff00 */
[----:B------:R-:W-:Y:S01]  /*1590*/  IMAD.MOV.U32 R60, RZ, RZ, RZ ;  /* 0x000000ffff3c7224 */ /* 0x000fe200078e00ff */
[----:B------:R-:W-:Y:S06]  /*15a0*/  @P0 BRA `(.L_x_45) ;  /* 0x0000000000380947 */ /* 0x000fec0003800000 */
[----:B------:R-:W3:Y:S01]  /*15b0*/  S2R R9, SR_LANEID ;  /* 0x0000000000097919 */ /* 0x000ee20000000000 */
[----:B------:R-:W-:Y:S02]  /*15c0*/  R2UR UR5, R3 ;  /* 0x00000000030572ca */ /* 0x000fe400000e0000 */
[----:B------:R-:W-:Y:S01]  /*15d0*/  R2UR UR4, R4 ;  /* 0x00000000040472ca */ /* 0x000fe200000e0000 */
[----:B---3-5:R-:W-:-:S05]  /*15e0*/  IMAD.SHL.U32 R13, R9, 0x4, RZ ;  /* 0x00000004090d7824 */ /* 0x028fca00078e00ff */
[----:B------:R-:W1:Y:S05]  /*15f0*/  LDS R9, [R13+UR60] ;  /* 0x0000003c0d097984 */ /* 0x000e6a0008000800 */
[----:B------:R-:W-:-:S05]  /*1600*/  IADD3 R10, P3, R13, UR5, RZ ;  /* 0x000000050d0a7c10 */ /* 0x000fca000ff7e0ff */
[----:B------:R-:W-:Y:S01]  /*1610*/  IMAD.X R11, RZ, RZ, UR4, P3 ;  /* 0x00000004ff0b7e24 */ /* 0x000fe200098e06ff */
[----:B------:R-:W-:Y:S05]  /*1620*/  WARPSYNC.ALL ;  /* 0x0000000000007948 */ /* 0x000fea0003800000 */
[----:B------:R-:W-:Y:S02]  /*1630*/  R2UR UR5, R4 ;  /* 0x00000000040572ca */ /* 0x000fe400000e0000 */
[----:B------:R-:W-:Y:S01]  /*1640*/  R2UR UR4, R3 ;  /* 0x00000000030472ca */ /* 0x000fe200000e0000 */
[----:B-1----:R1:W2:Y:S01]  /*1650*/  ATOMG.E.EXCH.STRONG.GPU PT, RZ, [R10], R9 ;  /* 0x000000090aff73a8 */ /* 0x0022a200041ee100 */
[----:B------:R-:W-:-:S11]  /*1660*/  DEPBAR {5,4,3,2,1,0} ;  /* 0x0000003f0000791a */ /* 0x000fd60000000000 */
[----:B------:R1:W-:Y:S01]  /*1670*/  UTMACCTL.IV [UR4] ;  /* 0x00000000040079b9 */ /* 0x0003e20008000000 */
[----:B------:R-:W-:Y:S01]  /*1680*/  NOP ;  /* 0x0000000000007918 */ /* 0x000fe20000000000 */
.L_x_45:
[----:B------:R-:W-:Y:S05]  /*1690*/  @P0 BRA `(.L_x_46) ;  /* 0x00000000000c0947 */ /* 0x000fea0003800000 */
[----:B------:R0:W-:Y:S01]  /*16a0*/  UTMACMDFLUSH ;  /* 0x00000000000079b7 */ /* 0x0001e20000000000 */
[----:B------:R-:W-:Y:S05]  /*16b0*/  @P0 BRA `(.L_x_46) ;  /* 0x0000000000040947 */ /* 0x000fea0003800000 */
[----:B------:R-:W-:-:S04]  /*16c0*/  DEPBAR.LE SB0, 0x0 ;  /* 0x000080000000791a */ /* 0x000fc80000000000 */
.L_x_46:
[----:B------:R-:W-:Y:S05]  /*16d0*/  WARPSYNC.ALL ;  /* 0x0000000000007948 */ /* 0x000fea0003800000 */
[----:B--2---:R-:W-:Y:S01]  /*16e0*/  BAR.SYNC.DEFER_BLOCKING 0x0 ;  /* 0x0000000000007b1d */ /* 0x004fe20000010000 */
[----:B------:R-:W-:Y:S01]  /*16f0*/  IMAD.MOV.U32 R61, RZ, RZ, RZ ;  /* 0x000000ffff3d7224 */ /* 0x000fe200078e00ff */
[----:B------:R-:W-:Y:S02]  /*1700*/  CS2R R62, SRZ ;  /* 0x00000000003e7805 */ /* 0x000fe4000001ff00 */
[----:B------:R-:W-:Y:S02]  /*1710*/  CS2R R64, SRZ ;  /* 0x0000000000407805 */ /* 0x000fe4000001ff00 */
[----:B------:R-:W-:-:S02]  /*1720*/  CS2R R66, SRZ ;  /* 0x0000000000427805 */ /* 0x000fc4000001ff00 */
[----:B------:R-:W-:Y:S01]  /*1730*/  CS2R R68, SRZ ;  /* 0x0000000000447805 */ /* 0x000fe2000001ff00 */
[----:B------:R-:W2:Y:S01]  /*1740*/  S2UR UR7, SR_CTAID.Y ;  /* 0x00000000000779c3 */ /* 0x000ea20000002600 */
[----:B------:R-:W-:Y:S01]  /*1750*/  VOTEU.ALL UP0, P1 ;  /* 0x00000000003f7886 */ /* 0x000fe20000800000 */
[----:B-1----:R-:W-:Y:S01]  /*1760*/  UMOV UR4, 0x1 ;  /* 0x0000000100047882 */ /* 0x002fe20000000000 */
[----:B------:R-:W-:Y:S02]  /*1770*/  CS2R R70, SRZ ;  /* 0x0000000000467805 */ /* 0x000fe4000001ff00 */
[----:B------:R-:W-:Y:S02]  /*1780*/  CS2R R72, SRZ ;  /* 0x0000000000487805 */ /* 0x000fe4000001ff00 */
[----:B------:R-:W-:Y:S01]  /*1790*/  CS2R R74, SRZ ;  /* 0x00000000004a7805 */ /* 0x000fe2000001ff00 */
[----:B------:R-:W-:-:S04]  /*17a0*/  @!UP0 UIADD3 UR4, -UR4, 0x100000, URZ ;  /* 0x0010000004048890 */ /* 0x000fc8000fffe13f */
[----:B------:R-:W-:Y:S02]  /*17b0*/  @!UP0 USHF.L.U32 UR5, UR4, 0xb, URZ ;  /* 0x0000000b04058899 */ /* 0x000fe4000800063f */
[----:B------:R-:W-:Y:S01]  /*17c0*/  @!UP0 USHF.L.U32 UR4, UR4, 0x1, URZ ;  /* 0x0000000104048899 */ /* 0x000fe2000800063f */
[----:B------:R-:W-:Y:S01]  /*17d0*/  CS2R R76, SRZ ;  /* 0x00000000004c7805 */ /* 0x000fe2000001ff00 */
[----:B------:R-:W1:Y:S01]  /*17e0*/  S2UR UR6, SR_CTAID.X ;  /* 0x00000000000679c3 */ /* 0x000e620000002500 */
[----:B------:R-:W-:Y:S01]  /*17f0*/  VOTEU.ALL UP0, P1 ;  /* 0x00000000003f7886 */ /* 0x000fe20000800000 */
[----:B------:R-:W-:Y:S02]  /*1800*/  CS2R R78, SRZ ;  /* 0x00000000004e7805 */ /* 0x000fe4000001ff00 */
[----:B------:R-:W-:Y:S02]  /*1810*/  CS2R R80, SRZ ;  /* 0x0000000000507805 */ /* 0x000fe4000001ff00 */
[----:B------:R-:W-:-:S02]  /*1820*/  CS2R R82, SRZ ;  /* 0x0000000000527805 */ /* 0x000fc4000001ff00 */
[----:B------:R-:W-:Y:S02]  /*1830*/  CS2R R84, SRZ ;  /* 0x0000000000547805 */ /* 0x000fe4000001ff00 */
[----:B------:R-:W-:Y:S01]  /*1840*/  CS2R R86, SRZ ;  /* 0x0000000000567805 */ /* 0x000fe2000001ff00 */
[----:B------:R-:W4:Y:S02]  /*1850*/  FENCE.VIEW.ASYNC.S ;  /* 0x00000000000073c6 */ /* 0x000f240000000000 */
[----:B----4-:R4:W3:Y:S01]  /*1860*/  @!UP0 SYNCS.EXCH.64 URZ, [UR60+0x10000], UR4 ;  /* 0x010000043c3f85b2 */ /* 0x0108e20008000100 */
[----:B--2---:R-:W-:Y:S02]  /*1870*/  USHF.L.U32 UR39, UR7, 0x7, URZ ;  /* 0x0000000707277899 */ /* 0x004fe4000800063f */
[----:B-1----:R-:W-:Y:S01]  /*1880*/  USHF.L.U32 UR35, UR6, 0x7, URZ ;  /* 0x0000000706237899 */ /* 0x002fe2000800063f */
[----:B------:R-:W-:Y:S11]  /*1890*/  @!P2 BRA `(.L_x_47) ;  /* 0x0000000c0014a947 */ /* 0x000ff60003800000 */
[----:B------:R-:W-:Y:S01]  /*18a0*/  USHF.R.U32.HI UR40, URZ, 0x4, UR60 ;  /* 0x000000043f287899 */ /* 0x000fe2000801163c */
[----:B------:R-:W-:Y:S01]  /*18b0*/  IMAD.MOV.U32 R14, RZ, RZ, RZ ;  /* 0x000000ffff0e7224 */ /* 0x000fe200078e00ff */
[----:B------:R-:W-:Y:S01]  /*18c0*/  UIADD3 UR6, UR60, 0x8000, URZ ;  /* 0x000080003c067890 */ /* 0x000fe2000fffe03f */
[----:B------:R-:W-:Y:S01]  /*18d0*/  CS2R R88, SRZ ;  /* 0x0000000000587805 */ /* 0x000fe2000001ff00 */
[----:B------:R-:W-:Y:S01]  /*18e0*/  USGXT.U32 UR40, UR40, 0xe ;  /* 0x0000000e2828789a */ /* 0x000fe20008000000 */
[----:B------:R-:W-:Y:S01]  /*18f0*/  CS2R R90, SRZ ;  /* 0x00000000005a7805 */ /* 0x000fe2000001ff00 */
[----:B------:R-:W-:Y:S01]  /*1900*/  USHF.R.U32.HI UR42, URZ, 0x4, UR6 ;  /* 0x000000043f2a7899 */ /* 0x000fe20008011606 */
[----:B------:R-:W-:Y:S01]  /*1910*/  CS2R R92, SRZ ;  /* 0x00000000005c7805 */ /* 0x000fe2000001ff00 */
[----:B------:R-:W-:Y:S01]  /*1920*/  UIADD3 UR6, UP0, UR40, 0x2, URZ ;  /* 0x0000000228067890 */ /* 0x000fe2000ff1e03f */
[----:B------:R-:W-:Y:S01]  /*1930*/  CS2R R94, SRZ ;  /* 0x00000000005e7805 */ /* 0x000fe2000001ff00 */
[----:B----4-:R-:W-:Y:S01]  /*1940*/  UMOV UR4, URZ ;  /* 0x0000003f00047c82 */ /* 0x010fe20008000000 */
[----:B------:R-:W-:Y:S01]  /*1950*/  USGXT.U32 UR42, UR42, 0xe ;  /* 0x0000000e2a2a789a */ /* 0x000fe20008000000 */
[----:B------:R-:W-:Y:S01]  /*1960*/  CS2R R96, SRZ ;  /* 0x0000000000607805 */ /* 0x000fe2000001ff00 */
[----:B------:R-:W-:Y:S01]  /*1970*/  UIADD3.X UR7, UR4, 0x40000040, URZ, UP0, !UPT ;  /* 0x4000004004077890 */ /* 0x000fe200087fe43f */
[----:B------:R-:W-:Y:S01]  /*1980*/  CS2R R98, SRZ ;  /* 0x0000000000627805 */ /* 0x000fe2000001ff00 */
[----:B------:R-:W-:Y:S01]  /*1990*/  UIADD3 UR10, UP0, UR42, 0x2, URZ ;  /* 0x000000022a0a7890 */ /* 0x000fe2000ff1e03f */
[----:B------:R-:W-:Y:S01]  /*19a0*/  CS2R R100, SRZ ;  /* 0x0000000000647805 */ /* 0x000fe2000001ff00 */
[----:B------:R-:W-:Y:S01]  /*19b0*/  UMOV UR5, URZ ;  /* 0x0000003f00057c82 */ /* 0x000fe20008000000 */
[----:B------:R-:W-:Y:S01]  /*19c0*/  UMOV UR4, UR6 ;  /* 0x0000000600047c82 */ /* 0x000fe20008000000 */
[----:B------:R-:W-:Y:S01]  /*19d0*/  UIADD3.X UR11, UR5, 0x40000040, URZ, UP0, !UPT ;  /* 0x40000040050b7890 */ /* 0x000fe200087fe43f */
[----:B------:R-:W-:-:S02]  /*19e0*/  CS2R R102, SRZ ;  /* 0x0000000000667805 */ /* 0x000fc4000001ff00 */
[----:B------:R-:W-:Y:S01]  /*19f0*/  CS2R R104, SRZ ;  /* 0x0000000000687805 */ /* 0x000fe2000001ff00 */
[----:B------:R-:W-:Y:S01]  /*1a00*/  UMOV UR5, UR7 ;  /* 0x0000000700057c82 */ /* 0x000fe20008000000 */
[----:B------:R-:W-:Y:S01]  /*1a10*/  CS2R R106, SRZ ;  /* 0x00000000006a7805 */ /* 0x000fe2000001ff00 */
[----:B------:R-:W-:Y:S01]  /*1a20*/  UIADD3.64 UR14, UR4, 0x1fe, URZ ;  /* 0x000001fe040e7897 */ /* 0x000fe2000fffe03f */
[----:B------:R-:W-:Y:S01]  /*1a30*/  CS2R R108, SRZ ;  /* 0x00000000006c7805 */ /* 0x000fe2000001ff00 */
[----:B------:R-:W-:Y:S01]  /*1a40*/  UIADD3.64 UR6, UR4, 0x200, URZ ;  /* 0x0000020004067897 */ /* 0x000fe2000fffe03f */
[----:B------:R-:W-:Y:S02]  /*1a50*/  CS2R R110, SRZ ;  /* 0x00000000006e7805 */ /* 0x000fe4000001ff00 */
[----:B------:R-:W-:Y:S02]  /*1a60*/  CS2R R112, SRZ ;  /* 0x0000000000707805 */ /* 0x000fe4000001ff00 */
[----:B------:R-:W-:Y:S01]  /*1a70*/  CS2R R114, SRZ ;  /* 0x0000000000727805 */ /* 0x000fe2000001ff00 */
[----:B------:R-:W-:Y:S01]  /*1a80*/  IMAD.U32 R10, RZ, RZ, UR14 ;  /* 0x0000000eff0a7e24 */ /* 0x000fe2000f8e00ff */
[----:B------:R-:W-:Y:S01]  /*1a90*/  CS2R R116, SRZ ;  /* 0x0000000000747805 */ /* 0x000fe2000001ff00 */
[----:B------:R-:W-:Y:S01]  /*1aa0*/  IMAD.U32 R11, RZ, RZ, UR15 ;  /* 0x0000000fff0b7e24 */ /* 0x000fe2000f8e00ff */
[----:B------:R-:W-:Y:S01]  /*1ab0*/  UIADD3.64 UR14, UR4, 0x202, URZ ;  /* 0x00000202040e7897 */ /* 0x000fe2000fffe03f */
[----:B------:R-:W-:Y:S01]  /*1ac0*/  IMAD.U32 R10, RZ, RZ, UR6 ;  /* 0x00000006ff0a7e24 */ /* 0x000fe2000f8e00ff */
[----:B------:R-:W-:Y:S01]  /*1ad0*/  CS2R R118, SRZ ;  /* 0x0000000000767805 */ /* 0x000fe2000001ff00 */
[----:B------:R-:W-:Y:S01]  /*1ae0*/  IMAD.U32 R11, RZ, RZ, UR7 ;  /* 0x00000007ff0b7e24 */ /* 0x000fe2000f8e00ff */
[----:B------:R-:W-:Y:S01]  /*1af0*/  UIADD3.64 UR6, UR4, 0x204, URZ ;  /* 0x0000020404067897 */ /* 0x000fe2000fffe03f */
[----:B------:R-:W-:Y:S01]  /*1b00*/  CS2R R120, SRZ ;  /* 0x0000000000787805 */ /* 0x000fe2000001ff00 */
[----:B------:R-:W-:Y:S01]  /*1b10*/  IMAD.U32 R10, RZ, RZ, UR14 ;  /* 0x0000000eff0a7e24 */ /* 0x000fe2000f8e00ff */
[----:B------:R-:W-:Y:S01]  /*1b20*/  CS2R R122, SRZ ;  /* 0x00000000007a7805 */ /* 0x000fe2000001ff00 */
[----:B------:R-:W-:Y:S01]  /*1b30*/  IMAD.U32 R11, RZ, RZ, UR15 ;  /* 0x0000000fff0b7e24 */ /* 0x000fe2000f8e00ff */
        /* <DEDUP_REMOVED lines=39> */
[----:B------:R-:W-:Y:S01]  /*1db0*/  CS2R R74, SRZ ;  /* 0x00000000004a7805 */ /* 0x000fe2000001ff00 */
[----:B------:R-:W-:Y:S01]  /*1dc0*/  IMAD.U32 R10, RZ, RZ, UR6 ;  /* 0x00000006ff0a7e24 */ /* 0x000fe2000f8e00ff */
[----:B------:R-:W-:Y:S01]  /*1dd0*/  CS2R R76, SRZ ;  /* 0x00000000004c7805 */ /* 0x000fe2000001ff00 */
[----:B------:R-:W-:Y:S01]  /*1de0*/  IMAD.U32 R11, RZ, RZ, UR7 ;  /* 0x00000007ff0b7e24 */ /* 0x000fe2000f8e00ff */
[----:B------:R-:W-:Y:S02]  /*1df0*/  CS2R R78, SRZ ;  /* 0x00000000004e7805 */ /* 0x000fe4000001ff00 */
[----:B------:R-:W-:-:S02]  /*1e00*/  CS2R R80, SRZ ;  /* 0x0000000000507805 */ /* 0x000fc4000001ff00 */
[----:B------:R-:W-:Y:S02]  /*1e10*/  CS2R R82, SRZ ;  /* 0x0000000000527805 */ /* 0x000fe4000001ff00 */
[----:B------:R-:W-:Y:S02]  /*1e20*/  CS2R R84, SRZ ;  /* 0x0000000000547805 */ /* 0x000fe4000001ff00 */
[----:B------:R-:W-:Y:S01]  /*1e30*/  CS2R R86, SRZ ;  /* 0x0000000000567805 */ /* 0x000fe2000001ff00 */
[----:B------:R-:W-:Y:S01]  /*1e40*/  UMOV UR6, UR10 ;  /* 0x0000000a00067c82 */ /* 0x000fe20008000000 */
[----:B------:R-:W-:Y:S01]  /*1e50*/  UMOV UR7, UR11 ;  /* 0x0000000b00077c82 */ /* 0x000fe20008000000 */
[----:B------:R-:W-:Y:S02]  /*1e60*/  UIADD3.64 UR8, UR4, 0x2, URZ ;  /* 0x0000000204087897 */ /* 0x000fe4000fffe03f */
[----:B------:R-:W-:Y:S02]  /*1e70*/  UIADD3.64 UR12, UR4, 0x4, URZ ;  /* 0x00000004040c7897 */ /* 0x000fe4000fffe03f */
[----:B------:R-:W-:-:S02]  /*1e80*/  UIADD3.64 UR16, UR4, 0x3fe, URZ ;  /* 0x000003fe04107897 */ /* 0x000fc4000fffe03f */
[----:B------:R-:W-:Y:S02]  /*1e90*/  UIADD3.64 UR20, UR4, 0x400, URZ ;  /* 0x0000040004147897 */ /* 0x000fe4000fffe03f */
[----:B------:R-:W-:Y:S02]  /*1ea0*/  UIADD3.64 UR24, UR4, 0x402, URZ ;  /* 0x0000040204187897 */ /* 0x000fe4000fffe03f */
[----:B------:R-:W-:Y:S02]  /*1eb0*/  UIADD3.64 UR28, UR4, 0x404, URZ ;  /* 0x00000404041c7897 */ /* 0x000fe4000fffe03f */
        /* <DEDUP_REMOVED lines=9> */
[----:B------:R-:W-:Y:S01]  /*1f50*/  UIADD3.64 UR30, UR6, 0x404, URZ ;  /* 0x00000404061e7897 */ /* 0x000fe2000fffe03f */
[----:B------:R-:W-:-:S11]  /*1f60*/  UMOV UR43, 0x40000040 ;  /* 0x40000040002b7882 */ /* 0x000fd60000000000 */
.L_x_49:
[----:B---3--:R-:W-:Y:S01]  /*1f70*/  BAR.SYNC.DEFER_BLOCKING 0x0 ;  /* 0x0000000000007b1d */ /* 0x008fe20000010000 */
[----:B------:R-:W-:Y:S01]  /*1f80*/  @!P1 IMAD.MOV.U32 R10, RZ, RZ, 0x10000 ;  /* 0x00010000ff0a9424 */ /* 0x000fe200078e00ff */
[----:B------:R-:W-:Y:S02]  /*1f90*/  ELECT P0, URZ, PT ;  /* 0x00000000003f782f */ /* 0x000fe40003800000 */
[----:B------:R-:W-:Y:S02]  /*1fa0*/  LOP3.LUT R9, R0, 0x1, RZ, 0xc0, !PT ;  /* 0x0000000100097812 */ /* 0x000fe400078ec0ff */
[----:B------:R-:W-:Y:S02]  /*1fb0*/  R2UR UR34, R14 ;  /* 0x000000000e2272ca */ /* 0x000fe400000e0000 */
[----:B------:R-:W-:Y:S02]  /*1fc0*/  ISETP.LT.U32.AND P0, PT, R8, 0x40, P0 ;  /* 0x000000400800780c */ /* 0x000fe40000701070 */
[----:B------:R-:W-:-:S02]  /*1fd0*/  R2UR UR32, R9 ;  /* 0x00000000092072ca */ /* 0x000fc400000e0000 */
[----:B------:R-:W-:Y:S02]  /*1fe0*/  R2UR UR36, R7 ;  /* 0x00000000072472ca */ /* 0x000fe400000e0000 */
[----:B------:R-:W-:Y:S02]  /*1ff0*/  R2UR UR46, R6 ;  /* 0x00000000062e72ca */ /* 0x000fe400000e0000 */
[----:B------:R-:W-:Y:S02]  /*2000*/  R2UR UR41, R5 ;  /* 0x00000000052972ca */ /* 0x000fe400000e0000 */
[----:B------:R-:W-:-:S03]  /*2010*/  SHF.L.U32 R9, R12, 0x1f, RZ ;  /* 0x0000001f0c097819 */ /* 0x000fc600000006ff */
[----:B------:R-:W-:Y:S01]  /*2020*/  VOTEU.ANY UP0, P0 ;  /* 0x00000000003f7886 */ /* 0x000fe20000000100 */
[----:B------:R-:W-:Y:S01]  /*2030*/  VOTEU.ANY UP1, P0 ;  /* 0x00000000003f7886 */ /* 0x000fe20000020100 */
[----:B------:R-:W-:Y:S01]  /*2040*/  ULEA UR34, UR32, UR34, 0x6 ;  /* 0x0000002220227291 */ /* 0x000fe2000f8e303f */
[----:B------:R1:W-:Y:S01]  /*2050*/  @!P1 SYNCS.ARRIVE.TRANS64 RZ, [UR60+0x10000], R10 ;  /* 0x0100000affff99a7 */ /* 0x0003e2000800003c */
[----:B------:R2:W-:Y:S06]  /*2060*/  MEMBAR.ALL.CTA ;  /* 0x0000000000007992 */ /* 0x0005ec0000008000 */
[----:B--2---:R-:W2:Y:S01]  /*2070*/  FENCE.VIEW.ASYNC.S ;  /* 0x00000000000073c6 */ /* 0x004ea20000000000 */
[----:B------:R-:W-:-:S02]  /*2080*/  ULEA UR32, UR32, UR60, 0xe ;  /* 0x0000003c20207291 */ /* 0x000fc4000f8e703f */
[----:B------:R-:W-:Y:S01]  /*2090*/  @UP0 UIADD3 UR33, UR60, 0x10000, URZ ;  /* 0x000100003c210890 */ /* 0x000fe2000fffe03f */
[----:B--2---:R-:W-:Y:S01]  /*20a0*/  BAR.SYNC.DEFER_BLOCKING 0x0 ;  /* 0x0000000000007b1d */ /* 0x004fe20000010000 */
[----:B------:R-:W-:-:S04]  /*20b0*/  ELECT P0, URZ, PT ;  /* 0x00000000003f782f */ /* 0x000fc80003800000 */
[----:B------:R-:W-:Y:S01]  /*20c0*/  ISETP.LT.U32.AND P0, PT, R8, 0x40, P0 ;  /* 0x000000400800780c */ /* 0x000fe20000701070 */
[----:B------:R-:W-:Y:S01]  /*20d0*/  @UP0 UMOV UR37, UR61 ;  /* 0x0000003d00250c82 */ /* 0x000fe20008000000 */
[----:B------:R-:W-:-:S11]  /*20e0*/  UMOV UR38, UR34 ;  /* 0x0000002200267c82 */ /* 0x000fd60008000000 */
[----:B------:R-:W-:Y:S01]  /*20f0*/  VOTEU.ANY UP0, P0 ;  /* 0x00000000003f7886 */ /* 0x000fe20000000100 */
[----:B------:R2:W-:Y:S01]  /*2100*/  @UP1 UTMALDG.2D [UR32], [UR36] ;  /* 0x00000020240015b4 */ /* 0x0005e20008008000 */
[----:B------:R-:W-:Y:S01]  /*2110*/  VOTEU.ANY UP1, P0 ;  /* 0x00000000003f7886 */ /* 0x000fe20000020100 */
[----:B------:R-:W-:Y:S02]  /*2120*/  BAR.SYNC.DEFER_BLOCKING 0x0 ;  /* 0x0000000000007b1d */ /* 0x000fe40000010000 */
[----:B--2---:R-:W-:Y:S02]  /*2130*/  @UP0 UIADD3 UR36, UR32, 0x8000, URZ ;  /* 0x0000800020240890 */ /* 0x004fe4000fffe03f */
[----:B------:R-:W-:Y:S02]  /*2140*/  @UP0 UIADD3 UR37, UR60, 0x10000, URZ ;  /* 0x000100003c250890 */ /* 0x000fe4000fffe03f */
[----:B------:R-:W-:Y:S01]  /*2150*/  @UP0 UMOV UR32, UR41 ;  /* 0x0000002900200c82 */ /* 0x000fe20008000000 */
[----:B------:R-:W-:-:S06]  /*2160*/  @UP0 UMOV UR33, UR46 ;  /* 0x0000002e00210c82 */ /* 0x000fcc0008000000 */
[----:B------:R1:W-:Y:S01]  /*2170*/  @UP1 UTMALDG.2D [UR36], [UR32] ;  /* 0x00000024200015b4 */ /* 0x0003e20008008000 */
[----:B------:R-:W-:Y:S06]  /*2180*/  BAR.SYNC.DEFER_BLOCKING 0x0 ;  /* 0x0000000000007b1d */ /* 0x000fec0000010000 */
[----:B------:R-:W2:Y:S02]  /*2190*/  SYNCS.PHASECHK.TRANS64.TRYWAIT P0, [UR60+0x10000], R9 ;  /* 0x01000009ff0075a7 */ /* 0x000ea4000800017c */
[----:B-12---:R-:W-:Y:S05]  /*21a0*/  @!P0 BRA `(.L_x_48) ;  /* 0x0000000800a08947 */ /* 0x006fea0003800000 */
.L_x_50:
[----:B------:R-:W-:Y:S02]  /*21b0*/  WARPGROUP.DEPBAR.LE gsb0, 0x0 ;  /* 0x00008000000079c5 */ /* 0x000fe40000010000 */
[----:B------:R-:W-:Y:S01]  /*21c0*/  WARPGROUP.ARRIVE ;  /* 0x00000000000079c5 */ /* 0x000fe20000000000 */
[----:B------:R-:W-:Y:S01]  /*21d0*/  UMOV UR41, 0x40000040 ;  /* 0x4000004000297882 */ /* 0x000fe20000000000 */
[----:B------:R-:W-:Y:S01]  /*21e0*/  UIADD3.64 UR32, UR4, 0x1fe, URZ ;  /* 0x000001fe04207897 */ /* 0x000fe2000fffe03f */
[----:B------:R-:W-:Y:S01]  /*21f0*/  MOV R11, UR35 ;  /* 0x00000023000b7c02 */ /* 0x000fe20008000f00 */
[----:B------:R-:W-:Y:S01]  /*2200*/  UMOV UR34, UR42 ;  /* 0x0000002a00227c82 */ /* 0x000fe20008000000 */
[----:B------:R-:W-:Y:S01]  /*2210*/  UMOV UR35, UR43 ;  /* 0x0000002b00237c82 */ /* 0x000fe20008000000 */
[----:B------:R-:W-:Y:S01]  /*2220*/  HGMMA.64x128x16.F32.BF16 R88, gdesc[UR40], R88 ;  /* 0x01e00000285879f0 */ /* 0x000fe20008701858 */
[----:B------:R-:W-:Y:S01]  /*2230*/  MOV R9, UR57 ;  /* 0x0000003900097c02 */ /* 0x000fe20008000f00 */
[----:B------:R-:W-:Y:S01]  /*2240*/  UMOV UR58, UR6 ;  /* 0x00000006003a7c82 */ /* 0x000fe20008000000 */
[----:B------:R-:W-:Y:S01]  /*2250*/  MOV R10, UR56 ;  /* 0x00000038000a7c02 */ /* 0x000fe20008000f00 */
[----:B------:R-:W-:Y:S01]  /*2260*/  UIADD3.64 UR56, UR4, 0x200, URZ ;  /* 0x0000020004387897 */ /* 0x000fe2000fffe03f */
[----:B-----5:R-:W-:Y:S01]  /*2270*/  MOV R13, UR39 ;  /* 0x00000027000d7c02 */ /* 0x020fe20008000f00 */
[----:B------:R-:W-:Y:S01]  /*2280*/  UMOV UR59, UR7 ;  /* 0x00000007003b7c82 */ /* 0x000fe20008000000 */
[----:B------:R-:W-:Y:S01]  /*2290*/  UIADD3.64 UR36, UR4, 0x204, URZ ;  /* 0x0000020404247897 */ /* 0x000fe2000fffe03f */
[----:B------:R-:W-:Y:S01]  /*22a0*/  VIADD R14, R14, 0x80 ;  /* 0x000000800e0e7836 */ /* 0x000fe20000000000 */
[----:B------:R-:W-:Y:S01]  /*22b0*/  UMOV UR38, UR14 ;  /* 0x0000000e00267c82 */ /* 0x000fe20008000000 */
[----:B------:R-:W-:Y:S01]  /*22c0*/  UMOV UR39, UR15 ;  /* 0x0000000f00277c82 */ /* 0x000fe20008000000 */
[----:B------:R-:W-:Y:S01]  /*22d0*/  UMOV UR46, UR18 ;  /* 0x00000012002e7c82 */ /* 0x000fe20008000000 */
[----:B------:R-:W-:Y:S01]  /*22e0*/  UMOV UR47, UR19 ;  /* 0x00000013002f7c82 */ /* 0x000fe20008000000 */
[----:B------:R-:W-:Y:S01]  /*22f0*/  UMOV UR50, UR22 ;  /* 0x0000001600327c82 */ /* 0x000fe20008000000 */
[----:B------:R-:W-:Y:S01]  /*2300*/  UMOV UR51, UR23 ;  /* 0x0000001700337c82 */ /* 0x000fe20008000000 */
[----:B------:R-:W-:Y:S01]  /*2310*/  UMOV UR54, UR26 ;  /* 0x0000001a00367c82 */ /* 0x000fe20008000000 */
[----:B------:R-:W-:Y:S01]  /*2320*/  UMOV UR55, UR27 ;  /* 0x0000001b00377c82 */ /* 0x000fe20008000000 */
[----:B------:R-:W-:Y:S01]  /*2330*/  LOP3.LUT R12, R12, 0x1, RZ, 0x3c, !PT ;  /* 0x000000010c0c7812 */ /* 0x000fe200078e3cff */
[----:B------:R-:W-:-:S12]  /*2340*/  HGMMA.64x128x16.F32.BF16 R88, gdesc[UR4], R88 ;  /* 0x01e00000045879f0 */ /* 0x000fd80008701858 */
[----:B------:R-:W-:-:S12]  /*2350*/  HGMMA.64x128x16.F32.BF16 R88, gdesc[UR8], R88 ;  /* 0x01e00000085879f0 */ /* 0x000fd80008701858 */
[----:B------:R-:W-:-:S12]  /*2360*/  HGMMA.64x128x16.F32.BF16 R88, gdesc[UR12], R88 ;  /* 0x01e000000c5879f0 */ /* 0x000fd80008701858 */
[----:B------:R-:W-:-:S12]  /*2370*/  HGMMA.64x128x16.F32.BF16 R88, gdesc[UR16], R88 ;  /* 0x01e00000105879f0 */ /* 0x000fd80008701858 */
[----:B------:R-:W-:-:S12]  /*2380*/  HGMMA.64x128x16.F32.BF16 R88, gdesc[UR20], R88 ;  /* 0x01e00000145879f0 */ /* 0x000fd80008701858 */
[----:B------:R-:W-:-:S12]  /*2390*/  HGMMA.64x128x16.F32.BF16 R88, gdesc[UR24], R88 ;  /* 0x01e00000185879f0 */ /* 0x000fd80008701858 */
[----:B------:R-:W-:-:S12]  /*23a0*/  HGMMA.64x128x16.F32.BF16 R88, gdesc[UR28], R88 ;  /* 0x01e000001c5879f0 */ /* 0x000fd80008701858 */
[----:B------:R-:W-:Y:S01]  /*23b0*/  HGMMA.64x128x16.F32.BF16 R24, gdesc[UR32], R24 ;  /* 0x01e00000201879f0 */ /* 0x000fe20008701818 */
[----:B------:R-:W-:Y:S01]  /*23c0*/  UIADD3.64 UR32, UR4, 0x202, URZ ;  /* 0x0000020204207897 */ /* 0x000fe2000fffe03f */
[----:B------:R-:W-:Y:S01]  /*23d0*/  UMOV UR34, UR10 ;  /* 0x0000000a00227c82 */ /* 0x000fe20008000000 */
[----:B------:R-:W-:-:S09]  /*23e0*/  UMOV UR35, UR11 ;  /* 0x0000000b00237c82 */ /* 0x000fd20008000000 */
[----:B------:R-:W-:Y:S01]  /*23f0*/  HGMMA.64x128x16.F32.BF16 R24, gdesc[UR56], R24 ;  /* 0x01e00000381879f0 */ /* 0x000fe20008701818 */
[----:B------:R-:W-:Y:S01]  /*2400*/  R2UR UR57, R9 ;  /* 0x00000000093972ca */ /* 0x000fe200000e0000 */
[----:B------:R-:W-:Y:S01]  /*2410*/  UMOV UR58, UR30 ;  /* 0x0000001e003a7c82 */ /* 0x000fe20008000000 */
[----:B------:R-:W-:Y:S01]  /*2420*/  R2UR UR56, R10 ;  /* 0x000000000a3872ca */ /* 0x000fe200000e0000 */
[----:B------:R-:W-:-:S08]  /*2430*/  UMOV UR59, UR31 ;  /* 0x0000001f003b7c82 */ /* 0x000fd00008000000 */
[----:B------:R-:W-:Y:S01]  /*2440*/  HGMMA.64x128x16.F32.BF16 R24, gdesc[UR32], R24 ;  /* 0x01e00000201879f0 */ /* 0x000fe20008701818 */
[----:B------:R-:W-:Y:S01]  /*2450*/  ULDC UR32, c[0x0][0x230] ;  /* 0x00008c0000207ab9 */ /* 0x000fe20000000800 */
[----:B------:R-:W-:Y:S02]  /*2460*/  R2UR UR35, R11 ;  /* 0x000000000b2372ca */ /* 0x000fe400000e0000 */
[----:B------:R-:W-:-:S08]  /*2470*/  ISETP.GE.AND P0, PT, R14, UR32, PT ;  /* 0x000000200e007c0c */ /* 0x000fd0000bf06270 */
[----:B------:R-:W-:Y:S01]  /*2480*/  HGMMA.64x128x16.F32.BF16 R24, gdesc[UR36], R24 ;  /* 0x01e00000241879f0 */ /* 0x000fe20008701818 */
[----:B------:R-:W-:-:S11]  /*2490*/  R2UR UR39, R13 ;  /* 0x000000000d2772ca */ /* 0x000fd600000e0000 */
[----:B------:R-:W-:-:S12]  /*24a0*/  HGMMA.64x128x16.F32.BF16 R24, gdesc[UR44], R24 ;  /* 0x01e000002c1879f0 */ /* 0x000fd80008701818 */
[----:B------:R-:W-:-:S12]  /*24b0*/  HGMMA.64x128x16.F32.BF16 R24, gdesc[UR48], R24 ;  /* 0x01e00000301879f0 */ /* 0x000fd80008701818 */
[----:B------:R-:W-:-:S12]  /*24c0*/  HGMMA.64x128x16.F32.BF16 R24, gdesc[UR52], R24 ;  /* 0x01e00000341879f0 */ /* 0x000fd80008701818 */
[----:B------:R-:W-:Y:S01]  /*24d0*/  HGMMA.64x128x16.F32.BF16 R24, gdesc[UR56], R24, gsb0 ;  /* 0x01e00000381879f0 */ /* 0x000fe20008001818 */
[----:B------:R-:W-:Y:S05]  /*24e0*/  @!P0 BRA `(.L_x_49) ;  /* 0xfffffff800a08947 */ /* 0x000fea000383ffff */
.L_x_47:
[C---:B------:R-:W-:Y:S01]  /*24f0*/  IMAD.SHL.U32 R9, R2.reuse, 0x80, RZ ;  /* 0x0000008002097824 */ /* 0x040fe200078e00ff */
[----:B------:R-:W-:Y:S02]  /*2500*/  WARPGROUP.DEPBAR.LE gsb0, 0x0 ;  /* 0x00008000000079c5 */ /* 0x000fe40000010000 */
[----:B------:R-:W-:Y:S01]  /*2510*/  IMAD.SHL.U32 R10, R2, 0x10, RZ ;  /* 0x00000010020a7824 */ /* 0x000fe200078e00ff */
[----:B---3--:R-:W-:Y:S01]  /*2520*/  BAR.SYNC.DEFER_BLOCKING 0x0 ;  /* 0x0000000000007b1d */ /* 0x008fe20000010000 */
[----:B------:R-:W-:Y:S02]  /*2530*/  LOP3.LUT R9, R9, 0x780, RZ, 0xc0, !PT ;  /* 0x0000078009097812 */ /* 0x000fe400078ec0ff */
[----:B------:R-:W-:Y:S02]  /*2540*/  ELECT P0, URZ, PT ;  /* 0x00000000003f782f */ /* 0x000fe40003800000 */
[----:B------:R-:W-:Y:S02]  /*2550*/  F2FP.BF16.F32.PACK_AB R88, R89, R88 ;  /* 0x000000585958723e */ /* 0x000fe400000010ff */
[----:B------:R-:W-:Y:S01]  /*2560*/  LOP3.LUT R9, R9, 0x70, R10, 0xf8, !PT ;  /* 0x0000007009097812 */ /* 0x000fe200078ef80a */
[----:B------:R-:W-:Y:S01]  /*2570*/  UMOV UR10, UR35 ;  /* 0x00000023000a7c82 */ /* 0x000fe20008000000 */
[----:B------:R-:W-:-:S02]  /*2580*/  F2FP.BF16.F32.PACK_AB R89, R91, R90 ;  /* 0x0000005a5b59723e */ /* 0x000fc400000010ff */
[----:B------:R-:W-:Y:S01]  /*2590*/  LOP3.LUT R9, R9, 0x10, R2, 0x78, !PT ;  /* 0x0000001009097812 */ /* 0x000fe200078e7802 */
[----:B------:R-:W-:Y:S01]  /*25a0*/  IMAD.SHL.U32 R2, R2, 0x40, RZ ;  /* 0x0000004002027824 */ /* 0x000fe200078e00ff */
[----:B------:R-:W-:Y:S02]  /*25b0*/  F2FP.BF16.F32.PACK_AB R120, R121, R120 ;  /* 0x000000787978723e */ /* 0x000fe400000010ff */
[----:B------:R-:W-:Y:S02]  /*25c0*/  ISETP.LT.U32.AND P0, PT, R8, 0x40, P0 ;  /* 0x000000400800780c */ /* 0x000fe40000701070 */
[----:B------:R-:W-:Y:S02]  /*25d0*/  LOP3.LUT R2, R9, 0x1800, R2, 0xf8, !PT ;  /* 0x0000180009027812 */ /* 0x000fe400078ef802 */
[----:B------:R-:W-:Y:S02]  /*25e0*/  LOP3.LUT R9, R0, 0x1, RZ, 0xc0, !PT ;  /* 0x0000000100097812 */ /* 0x000fe400078ec0ff */
[----:B------:R-:W-:Y:S01]  /*25f0*/  F2FP.BF16.F32.PACK_AB R90, R93, R92 ;  /* 0x0000005c5d5a723e */ /* 0x000fe200000010ff */
[----:B------:R-:W-:Y:S01]  /*2600*/  VIADD R8, R2, UR60 ;  /* 0x0000003c02087c36 */ /* 0x000fe20008000000 */
[----:B------:R-:W-:-:S02]  /*2610*/  R2UR UR8, R9 ;  /* 0x00000000090872ca */ /* 0x000fc400000e0000 */
[----:B------:R-:W-:Y:S01]  /*2620*/  LOP3.LUT R9, R2, 0x20, RZ, 0x3c, !PT ;  /* 0x0000002002097812 */ /* 0x000fe200078e3cff */
[----:B------:R-:W1:Y:S01]  /*2630*/  @!P1 SYNCS.CCTL.IV [UR60+0x10000] ;  /* 0x01000000ff0099b1 */ /* 0x000e62000800003c */
[----:B------:R-:W-:Y:S01]  /*2640*/  F2FP.BF16.F32.PACK_AB R91, R95, R94 ;  /* 0x0000005e5f5b723e */ /* 0x000fe200000010ff */
[----:B------:R-:W-:Y:S01]  /*2650*/  VOTEU.ANY UP1, P0 ;  /* 0x00000000003f7886 */ /* 0x000fe20000020100 */
[----:B------:R-:W-:Y:S01]  /*2660*/  F2FP.BF16.F32.PACK_AB R121, R123, R122 ;  /* 0x0000007a7b79723e */ /* 0x000fe200000010ff */
[----:B------:R-:W-:Y:S01]  /*2670*/  VIADD R9, R9, UR60 ;  /* 0x0000003c09097c36 */ /* 0x000fe20008000000 */
[----:B------:R-:W-:Y:S01]  /*2680*/  F2FP.BF16.F32.PACK_AB R24, R25, R24 ;  /* 0x000000181918723e */ /* 0x000fe200000010ff */
[----:B-1----:R-:W-:Y:S01]  /*2690*/  STSM.16.M88.4 [R8], R88 ;  /* 0x0000005808007844 */ /* 0x002fe20000000200 */
[----:B------:R-:W-:Y:S01]  /*26a0*/  F2FP.BF16.F32.PACK_AB R122, R125, R124 ;  /* 0x0000007c7d7a723e */ /* 0x000fe200000010ff */
[----:B------:R-:W-:Y:S01]  /*26b0*/  VOTEU.ANY UP0, P0 ;  /* 0x00000000003f7886 */ /* 0x000fe20000000100 */
[----:B------:R-:W-:Y:S01]  /*26c0*/  F2FP.BF16.F32.PACK_AB R123, R127, R126 ;  /* 0x0000007e7f7b723e */ /* 0x000fe200000010ff */
[----:B------:R-:W-:Y:S01]  /*26d0*/  ULEA UR9, UR8, UR39, 0x6 ;  /* 0x0000002708097291 */ /* 0x000fe2000f8e303f */
[----:B------:R-:W-:Y:S01]  /*26e0*/  F2FP.BF16.F32.PACK_AB R25, R27, R26 ;  /* 0x0000001a1b19723e */ /* 0x000fe200000010ff */
[----:B------:R-:W-:Y:S01]  /*26f0*/  ULEA UR8, UR8, UR60, 0xe ;  /* 0x0000003c08087291 */ /* 0x000fe2000f8e703f */
[----:B------:R-:W-:Y:S01]  /*2700*/  F2FP.BF16.F32.PACK_AB R56, R57, R56 ;  /* 0x000000383938723e */ /* 0x000fe200000010ff */
[----:B------:R-:W-:Y:S01]  /*2710*/  STSM.16.M88.4 [R8+0x4000], R120 ;  /* 0x0040007808007844 */ /* 0x000fe20000000200 */
[----:B------:R-:W-:-:S02]  /*2720*/  F2FP.BF16.F32.PACK_AB R96, R97, R96 ;  /* 0x000000606160723e */ /* 0x000fc400000010ff */
[----:B------:R-:W-:Y:S02]  /*2730*/  F2FP.BF16.F32.PACK_AB R26, R29, R28 ;  /* 0x0000001c1d1a723e */ /* 0x000fe400000010ff */
[----:B------:R-:W-:Y:S02]  /*2740*/  F2FP.BF16.F32.PACK_AB R27, R31, R30 ;  /* 0x0000001e1f1b723e */ /* 0x000fe400000010ff */
[----:B------:R-:W-:Y:S02]  /*2750*/  F2FP.BF16.F32.PACK_AB R57, R59, R58 ;  /* 0x0000003a3b39723e */ /* 0x000fe400000010ff */
[----:B------:R-:W-:Y:S01]  /*2760*/  F2FP.BF16.F32.PACK_AB R97, R99, R98 ;  /* 0x000000626361723e */ /* 0x000fe200000010ff */
[----:B------:R-:W-:Y:S01]  /*2770*/  STSM.16.M88.4 [R8+0x2000], R24 ;  /* 0x0020001808007844 */ /* 0x000fe20000000200 */
[----:B------:R-:W-:Y:S02]  /*2780*/  F2FP.BF16.F32.PACK_AB R128, R129, R128 ;  /* 0x000000808180723e */ /* 0x000fe400000010ff */
[----:B------:R-:W-:-:S02]  /*2790*/  F2FP.BF16.F32.PACK_AB R58, R61, R60 ;  /* 0x0000003c3d3a723e */ /* 0x000fc400000010ff */
[----:B------:R-:W-:Y:S02]  /*27a0*/  F2FP.BF16.F32.PACK_AB R59, R63, R62 ;  /* 0x0000003e3f3b723e */ /* 0x000fe400000010ff */
[----:B------:R-:W-:Y:S02]  /*27b0*/  LOP3.LUT R10, R2, 0x40, RZ, 0x3c, !PT ;  /* 0x00000040020a7812 */ /* 0x000fe400078e3cff */
[----:B------:R-:W-:Y:S01]  /*27c0*/  F2FP.BF16.F32.PACK_AB R98, R101, R100 ;  /* 0x000000646562723e */ /* 0x000fe200000010ff */
[----:B------:R-:W-:Y:S01]  /*27d0*/  STSM.16.M88.4 [R8+0x6000], R56 ;  /* 0x0060003808007844 */ /* 0x000fe20000000200 */
[----:B------:R-:W-:Y:S01]  /*27e0*/  F2FP.BF16.F32.PACK_AB R99, R103, R102 ;  /* 0x000000666763723e */ /* 0x000fe200000010ff */
[----:B------:R-:W-:Y:S01]  /*27f0*/  VIADD R10, R10, UR60 ;  /* 0x0000003c0a0a7c36 */ /* 0x000fe20008000000 */
[----:B------:R-:W-:Y:S02]  /*2800*/  F2FP.BF16.F32.PACK_AB R129, R131, R130 ;  /* 0x000000828381723e */ /* 0x000fe400000010ff */
[----:B------:R-:W-:Y:S01]  /*2810*/  F2FP.BF16.F32.PACK_AB R32, R33, R32 ;  /* 0x000000202120723e */ /* 0x000fe200000010ff */
[----:B------:R-:W-:Y:S01]  /*2820*/  STSM.16.M88.4 [R9], R96 ;  /* 0x0000006009007844 */ /* 0x000fe20000000200 */
[----:B------:R-:W-:-:S02]  /*2830*/  F2FP.BF16.F32.PACK_AB R130, R133, R132 ;  /* 0x000000848582723e */ /* 0x000fc400000010ff */
[----:B------:R-:W-:Y:S02]  /*2840*/  F2FP.BF16.F32.PACK_AB R131, R135, R134 ;  /* 0x000000868783723e */ /* 0x000fe400000010ff */
[----:B------:R-:W-:Y:S02]  /*2850*/  F2FP.BF16.F32.PACK_AB R33, R35, R34 ;  /* 0x000000222321723e */ /* 0x000fe400000010ff */
[----:B------:R-:W-:Y:S01]  /*2860*/  F2FP.BF16.F32.PACK_AB R64, R65, R64 ;  /* 0x000000404140723e */ /* 0x000fe200000010ff */
[----:B------:R-:W-:Y:S01]  /*2870*/  STSM.16.M88.4 [R9+0x4000], R128 ;  /* 0x0040008009007844 */ /* 0x000fe20000000200 */
[----:B------:R-:W-:Y:S02]  /*2880*/  F2FP.BF16.F32.PACK_AB R104, R105, R104 ;  /* 0x000000686968723e */ /* 0x000fe400000010ff */
[----:B------:R-:W-:Y:S02]  /*2890*/  F2FP.BF16.F32.PACK_AB R34, R37, R36 ;  /* 0x000000242522723e */ /* 0x000fe400000010ff */
[----:B------:R-:W-:-:S02]  /*28a0*/  F2FP.BF16.F32.PACK_AB R35, R39, R38 ;  /* 0x000000262723723e */ /* 0x000fc400000010ff */
[----:B------:R-:W-:Y:S02]  /*28b0*/  F2FP.BF16.F32.PACK_AB R65, R67, R66 ;  /* 0x000000424341723e */ /* 0x000fe400000010ff */
[----:B------:R-:W-:Y:S01]  /*28c0*/  F2FP.BF16.F32.PACK_AB R105, R107, R106 ;  /* 0x0000006a6b69723e */ /* 0x000fe200000010ff */
[----:B------:R-:W-:Y:S01]  /*28d0*/  STSM.16.M88.4 [R9+0x2000], R32 ;  /* 0x0020002009007844 */ /* 0x000fe20000000200 */
[----:B------:R-:W-:Y:S02]  /*28e0*/  F2FP.BF16.F32.PACK_AB R136, R137, R136 ;  /* 0x000000888988723e */ /* 0x000fe400000010ff */
[----:B------:R-:W-:Y:S02]  /*28f0*/  F2FP.BF16.F32.PACK_AB R66, R69, R68 ;  /* 0x000000444542723e */ /* 0x000fe400000010ff */
[----:B------:R-:W-:Y:S02]  /*2900*/  F2FP.BF16.F32.PACK_AB R67, R71, R70 ;  /* 0x000000464743723e */ /* 0x000fe400000010ff */
[----:B------:R-:W-:-:S02]  /*2910*/  LOP3.LUT R2, R2, 0x60, RZ, 0x3c, !PT ;  /* 0x0000006002027812 */ /* 0x000fc400078e3cff */
[----:B------:R-:W-:Y:S01]  /*2920*/  F2FP.BF16.F32.PACK_AB R106, R109, R108 ;  /* 0x0000006c6d6a723e */ /* 0x000fe200000010ff */
[----:B------:R-:W-:Y:S01]  /*2930*/  STSM.16.M88.4 [R9+0x6000], R64 ;  /* 0x0060004009007844 */ /* 0x000fe20000000200 */
[----:B------:R-:W-:Y:S01]  /*2940*/  F2FP.BF16.F32.PACK_AB R107, R111, R110 ;  /* 0x0000006e6f6b723e */ /* 0x000fe200000010ff */
[----:B------:R-:W-:Y:S01]  /*2950*/  VIADD R2, R2, UR60 ;  /* 0x0000003c02027c36 */ /* 0x000fe20008000000 */
[----:B------:R-:W-:Y:S02]  /*2960*/  F2FP.BF16.F32.PACK_AB R137, R139, R138 ;  /* 0x0000008a8b89723e */ /* 0x000fe400000010ff */
[----:B------:R-:W-:Y:S01]  /*2970*/  F2FP.BF16.F32.PACK_AB R40, R41, R40 ;  /* 0x000000282928723e */ /* 0x000fe200000010ff */
[----:B------:R-:W-:Y:S01]  /*2980*/  STSM.16.M88.4 [R10], R104 ;  /* 0x000000680a007844 */ /* 0x000fe20000000200 */
        /* <DEDUP_REMOVED lines=8> */
[----:B------:R-:W-:-:S02]  /*2a10*/  F2FP.BF16.F32.PACK_AB R73, R75, R74 ;  /* 0x0000004a4b49723e */ /* 0x000fc400000010ff */
[----:B------:R-:W-:Y:S01]  /*2a20*/  F2FP.BF16.F32.PACK_AB R113, R115, R114 ;  /* 0x000000727371723e */ /* 0x000fe200000010ff */
[----:B------:R-:W-:Y:S01]  /*2a30*/  STSM.16.M88.4 [R10+0x2000], R40 ;  /* 0x002000280a007844 */ /* 0x000fe20000000200 */
[----:B------:R-:W-:Y:S02]  /*2a40*/  F2FP.BF16.F32.PACK_AB R144, R145, R144 ;  /* 0x000000909190723e */ /* 0x000fe400000010ff */
[----:B------:R-:W-:Y:S02]  /*2a50*/  F2FP.BF16.F32.PACK_AB R74, R77, R76 ;  /* 0x0000004c4d4a723e */ /* 0x000fe400000010ff */
[----:B------:R-:W-:Y:S02]  /*2a60*/  F2FP.BF16.F32.PACK_AB R75, R79, R78 ;  /* 0x0000004e4f4b723e */ /* 0x000fe400000010ff */
[----:B------:R-:W-:Y:S02]  /*2a70*/  F2FP.BF16.F32.PACK_AB R114, R117, R116 ;  /* 0x000000747572723e */ /* 0x000fe400000010ff */
[----:B------:R-:W-:Y:S01]  /*2a80*/  F2FP.BF16.F32.PACK_AB R115, R119, R118 ;  /* 0x000000767773723e */ /* 0x000fe200000010ff */
[----:B------:R-:W-:Y:S01]  /*2a90*/  STSM.16.M88.4 [R10+0x6000], R72 ;  /* 0x006000480a007844 */ /* 0x000fe20000000200 */
[----:B------:R-:W-:-:S02]  /*2aa0*/  F2FP.BF16.F32.PACK_AB R145, R147, R146 ;  /* 0x000000929391723e */ /* 0x000fc400000010ff */
[----:B------:R-:W-:Y:S01]  /*2ab0*/  F2FP.BF16.F32.PACK_AB R48, R49, R48 ;  /* 0x000000303130723e */ /* 0x000fe200000010ff */
[----:B------:R-:W-:Y:S01]  /*2ac0*/  STSM.16.M88.4 [R2], R112 ;  /* 0x0000007002007844 */ /* 0x000fe20000000200 */
[----:B------:R-:W-:Y:S02]  /*2ad0*/  F2FP.BF16.F32.PACK_AB R146, R149, R148 ;  /* 0x000000949592723e */ /* 0x000fe400000010ff */
[----:B------:R-:W-:Y:S02]  /*2ae0*/  F2FP.BF16.F32.PACK_AB R147, R151, R150 ;  /* 0x000000969793723e */ /* 0x000fe400000010ff */
[----:B------:R-:W-:Y:S02]  /*2af0*/  F2FP.BF16.F32.PACK_AB R49, R51, R50 ;  /* 0x000000323331723e */ /* 0x000fe400000010ff */
[----:B------:R-:W-:Y:S01]  /*2b00*/  F2FP.BF16.F32.PACK_AB R80, R81, R80 ;  /* 0x000000505150723e */ /* 0x000fe200000010ff */
[----:B------:R-:W-:Y:S01]  /*2b10*/  STSM.16.M88.4 [R2+0x4000], R144 ;  /* 0x0040009002007844 */ /* 0x000fe20000000200 */
[----:B------:R-:W-:-:S02]  /*2b20*/  F2FP.BF16.F32.PACK_AB R50, R53, R52 ;  /* 0x000000343532723e */ /* 0x000fc400000010ff */
[----:B------:R-:W-:Y:S02]  /*2b30*/  F2FP.BF16.F32.PACK_AB R51, R55, R54 ;  /* 0x000000363733723e */ /* 0x000fe400000010ff */
[----:B------:R-:W-:Y:S02]  /*2b40*/  F2FP.BF16.F32.PACK_AB R81, R83, R82 ;  /* 0x000000525351723e */ /* 0x000fe400000010ff */
[----:B------:R-:W-:Y:S01]  /*2b50*/  F2FP.BF16.F32.PACK_AB R82, R85, R84 ;  /* 0x000000545552723e */ /* 0x000fe200000010ff */
[----:B------:R-:W-:Y:S01]  /*2b60*/  STSM.16.M88.4 [R2+0x2000], R48 ;  /* 0x0020003002007844 */ /* 0x000fe20000000200 */
[----:B------:R-:W-:Y:S02]  /*2b70*/  F2FP.BF16.F32.PACK_AB R83, R87, R86 ;  /* 0x000000565753723e */ /* 0x000fe400000010ff */
[----:B----4-:R-:W-:Y:S02]  /*2b80*/  R2UR UR5, R4 ;  /* 0x00000000040572ca */ /* 0x010fe400000e0000 */
[----:B------:R-:W-:Y:S01]  /*2b90*/  R2UR UR4, R3 ;  /* 0x00000000030472ca */ /* 0x000fe200000e0000 */
[----:B------:R-:W-:Y:S01]  /*2ba0*/  STSM.16.M88.4 [R2+0x6000], R80 ;  /* 0x0060005002007844 */ /* 0x000fe20000000200 */
[----:B------:R1:W-:Y:S06]  /*2bb0*/  MEMBAR.ALL.CTA ;  /* 0x0000000000007992 */ /* 0x0003ec0000008000 */
[----:B-1----:R-:W1:Y:S02]  /*2bc0*/  FENCE.VIEW.ASYNC.S ;  /* 0x00000000000073c6 */ /* 0x002e640000000000 */
[----:B-1----:R-:W-:Y:S06]  /*2bd0*/  BAR.SYNC.DEFER_BLOCKING 0x0 ;  /* 0x0000000000007b1d */ /* 0x002fec0000010000 */
[----:B------:R1:W-:Y:S01]  /*2be0*/  @UP1 UTMASTG.2D [UR8], [UR4] ;  /* 0x00000008040013b5 */ /* 0x0003e20008008000 */
[----:B------:R0:W-:Y:S01]  /*2bf0*/  UTMACMDFLUSH ;  /* 0x00000000000079b7 */ /* 0x0001e20000000000 */
[----:B------:R-:W-:-:S04]  /*2c00*/  DEPBAR.LE SB0, 0x0 ;  /* 0x000080000000791a */ /* 0x000fc80000000000 */
[----:B------:R-:W-:Y:S06]  /*2c10*/  BAR.SYNC.DEFER_BLOCKING 0x0 ;  /* 0x0000000000007b1d */ /* 0x000fec0000010000 */
[----:B-1----:R-:W-:Y:S05]  /*2c20*/  EXIT ;  /* 0x000000000000794d */ /* 0x002fea0003800000 */
.L_x_48:
[----:B------:R-:W1:Y:S02]  /*2c30*/  SYNCS.PHASECHK.TRANS64.TRYWAIT P0, [UR60+0x10000], R9 ;  /* 0x01000009ff0075a7 */ /* 0x000e64000800017c */
[----:B-1----:R-:W-:Y:S05]  /*2c40*/  @!P0 BRA `(.L_x_48) ;  /* 0xfffffffc00f88947 */ /* 0x002fea000383ffff */
[----:B------:R-:W-:Y:S05]  /*2c50*/  BRA `(.L_x_50) ;  /* 0xfffffff400547947 */ /* 0x000fea000383ffff */
.L_x_51:
[----:B------:R-:W-:-:S00]  /*2c60*/  BRA `(.L_x_51) ;  /* 0xfffffffc00fc7947 */ /* 0x000fc0000383ffff */
[----:B------:R-:W-:-:S00]  /*2c70*/  NOP ;  /* 0x0000000000007918 */ /* 0x000fc00000000000 */
        /* <DEDUP_REMOVED lines=8> */
.L_x_52:


//--------------------- .nv.shared.gluon_wgmma    --------------------------
	.section	.nv.shared.gluon_wgmma,"aw",@nobits
	.sectionflags	@""
	.align	16
	.zero		1024


//--------------------- .nv.shared.reserved.0     --------------------------
	.section	.nv.shared.reserved.0,"aw",@nobits
	.weak		__nv_reservedSMEM_offset_0_alias
	.size		__nv_reservedSMEM_offset_0_alias, 0, 0
	.other		__nv_reservedSMEM_offset_0_alias,@"STO_CUDA_RESERVED_SHARED STV_DEFAULT"
__nv_reservedSMEM_offset_0_alias:
	.zero		0


//--------------------- .nv.constant0.gluon_wgmma --------------------------
	.section	.nv.constant0.gluon_wgmma,"a",@progbits
	.sectionflags	@""
	.align	4
.nv.constant0.gluon_wgmma:
	.zero		608


//--------------------- SYMBOLS --------------------------

	.type		.nv.reservedSmem.offset0,@object
	.size		.nv.reservedSmem.offset0,0x4
